# CuTe-DSL kernel — source=cudnn_frontend_dsl family=grouped_gemm_swiglu
# config = {"ab_dtype": "Float8E4M3FN", "sf_vec": 32, "d_dtype": "BFloat16", "vector_f32": false, "mma_mn": [128, 256], "cluster_mn": [2, 1]}


// ===== COMPILED SASS (sm_100a) =====

	.target	sm_100a

	.elftype	@"ET_EXEC"


//--------------------- .note.nv.tkinfo           --------------------------
	.section	.note.nv.tkinfo,"",@"SHT_NOTE"
	.sectionflags	@"SHF_NOTE_NV_TKINFO"
	.tkinfo
        /*0018*/ 	.word	0x00000081
        /*0030*/ 	.string	""
        /*0030*/ 	.string	"ptxas"
        /*0030*/ 	.string	"Cuda compilation tools, release 12.9, V12.9.83"
        /*0030*/ 	.string	"Build system must define TOOLS_VERSION_EXTENDED"
        /*0030*/ 	.string	"-O 3 -arch sm_100a "



//--------------------- .note.nv.cuver            --------------------------
	.section	.note.nv.cuver,"",@"SHT_NOTE"
	.sectionflags	@"SHF_NOTE_NV_CUVER"
        /*0018*/ 	.short	0x0001
        /*001a*/ 	.short	0x0064
        /*001c*/ 	.short	0x0001
        /*001e*/ 	.short	0x0000
        /*0020*/ 	.short	0x0001
        /*0022*/ 	.short	0x0000


//--------------------- .nv.info                  --------------------------
	.section	.nv.info,"",@"SHT_CUDA_INFO"
	.align	4


	//----- nvinfo : EIATTR_REGCOUNT
	.align		4
        /*0000*/ 	.byte	0x04, 0x2f
        /*0002*/ 	.short	(.L_4 - .L_3)
	.align		4
.L_3:
        /*0004*/ 	.word	index@(kernel_cutlass_kernel_cudnngrouped_gemmgrouped_gemm_swiglugrouped_gemm_swiglu_quantBlockScaledContiguousGroupedGemmKernel_object_at__TiledMMA_ThrLayoutVMNK11110000_PermutationMNK____MMAAt_0)
        /*0008*/ 	.word	0x00000080


	//----- nvinfo : EIATTR_FRAME_SIZE
	.align		4
.L_4:
        /*000c*/ 	.byte	0x04, 0x11
        /*000e*/ 	.short	(.L_6 - .L_5)
	.align		4
.L_5:
        /*0010*/ 	.word	index@($__internal_2_$__cuda_sm10x_tcgen05_guardrail_trap_unallocated_columns_being_dealloced)
        /*0014*/ 	.word	0x00000000


	//----- nvinfo : EIATTR_FRAME_SIZE
	.align		4
.L_6:
        /*0018*/ 	.byte	0x04, 0x11
        /*001a*/ 	.short	(.L_8 - .L_7)
	.align		4
.L_7:
        /*001c*/ 	.word	index@($__internal_1_$__cuda_sm10x_tcgen05_guardrail_trap_phase_invalid_during_alloc)
        /*0020*/ 	.word	0x00000000


	//----- nvinfo : EIATTR_FRAME_SIZE
	.align		4
.L_8:
        /*0024*/ 	.byte	0x04, 0x11
        /*0026*/ 	.short	(.L_10 - .L_9)
	.align		4
.L_9:
        /*0028*/ 	.word	index@($__internal_0_$__cuda_sm10x_tcgen05_guardrail_trap_col_being_dealloced_not_returned_by_alloc)
        /*002c*/ 	.word	0x00000000


	//----- nvinfo : EIATTR_FRAME_SIZE
	.align		4
.L_10:
        /*0030*/ 	.byte	0x04, 0x11
        /*0032*/ 	.short	(.L_12 - .L_11)
	.align		4
.L_11:
        /*0034*/ 	.word	index@(kernel_cutlass_kernel_cudnngrouped_gemmgrouped_gemm_swiglugrouped_gemm_swiglu_quantBlockScaledContiguousGroupedGemmKernel_object_at__TiledMMA_ThrLayoutVMNK11110000_PermutationMNK____MMAAt_0)
        /*0038*/ 	.word	0x00000000


	//----- nvinfo : EIATTR_MIN_STACK_SIZE
	.align		4
.L_12:
        /*003c*/ 	.byte	0x04, 0x12
        /*003e*/ 	.short	(.L_14 - .L_13)
	.align		4
.L_13:
        /*0040*/ 	.word	index@(kernel_cutlass_kernel_cudnngrouped_gemmgrouped_gemm_swiglugrouped_gemm_swiglu_quantBlockScaledContiguousGroupedGemmKernel_object_at__TiledMMA_ThrLayoutVMNK11110000_PermutationMNK____MMAAt_0)
        /*0044*/ 	.word	0x00000000
.L_14:


//--------------------- .nv.info.kernel_cutlass_kernel_cudnngrouped_gemmgrouped_gemm_swiglugrouped_gemm_swiglu_quantBlockScaledContiguousGroupedGemmKernel_object_at__TiledMMA_ThrLayoutVMNK11110000_PermutationMNK____MMAAt_0 --------------------------
	.section	.nv.info.kernel_cutlass_kernel_cudnngrouped_gemmgrouped_gemm_swiglugrouped_gemm_swiglu_quantBlockScaledContiguousGroupedGemmKernel_object_at__TiledMMA_ThrLayoutVMNK11110000_PermutationMNK____MMAAt_0,"",@"SHT_CUDA_INFO"
	.sectionflags	@""
	.align	4


	//----- nvinfo : EIATTR_CUDA_API_VERSION
	.align		4
        /*0000*/ 	.byte	0x04, 0x37
        /*0002*/ 	.short	(.L_16 - .L_15)
.L_15:
        /*0004*/ 	.word	0x00000081


	//----- nvinfo : EIATTR_KPARAM_INFO
	.align		4
.L_16:
        /*0008*/ 	.byte	0x04, 0x17
        /*000a*/ 	.short	(.L_18 - .L_17)
.L_17:
        /*000c*/ 	.word	0x00000000
        /*0010*/ 	.short	0x000f
        /*0012*/ 	.short	0x03f8
        /*0014*/ 	.byte	0x00, 0xf0, 0x31, 0x00


	//----- nvinfo : EIATTR_KPARAM_INFO
	.align		4
.L_18:
        /*0018*/ 	.byte	0x04, 0x17
        /*001a*/ 	.short	(.L_20 - .L_19)
.L_19:
        /*001c*/ 	.word	0x00000000
        /*0020*/ 	.short	0x000e
        /*0022*/ 	.short	0x03ec
        /*0024*/ 	.byte	0x00, 0xf0, 0x31, 0x00


	//----- nvinfo : EIATTR_KPARAM_INFO
	.align		4
.L_20:
        /*0028*/ 	.byte	0x04, 0x17
        /*002a*/ 	.short	(.L_22 - .L_21)
.L_21:
        /*002c*/ 	.word	0x00000000
        /*0030*/ 	.short	0x000d
        /*0032*/ 	.short	0x03e0
        /*0034*/ 	.byte	0x00, 0xf0, 0x31, 0x00


	//----- nvinfo : EIATTR_KPARAM_INFO
	.align		4
.L_22:
        /*0038*/ 	.byte	0x04, 0x17
        /*003a*/ 	.short	(.L_24 - .L_23)
.L_23:
        /*003c*/ 	.word	0x00000000
        /*0040*/ 	.short	0x000c
        /*0042*/ 	.short	0x03d8
        /*0044*/ 	.byte	0x00, 0xf0, 0x21, 0x00


	//----- nvinfo : EIATTR_KPARAM_INFO
	.align		4
.L_24:
        /*0048*/ 	.byte	0x04, 0x17
        /*004a*/ 	.short	(.L_26 - .L_25)
.L_25:
        /*004c*/ 	.word	0x00000000
        /*0050*/ 	.short	0x000b
        /*0052*/ 	.short	0x03d0
        /*0054*/ 	.byte	0x00, 0xf0, 0x21, 0x00


	//----- nvinfo : EIATTR_KPARAM_INFO
	.align		4
.L_26:
        /*0058*/ 	.byte	0x04, 0x17
        /*005a*/ 	.short	(.L_28 - .L_27)
.L_27:
        /*005c*/ 	.word	0x00000000
        /*0060*/ 	.short	0x000a
        /*0062*/ 	.short	0x03c8
        /*0064*/ 	.byte	0x00, 0xf0, 0x21, 0x00


	//----- nvinfo : EIATTR_KPARAM_INFO
	.align		4
.L_28:
        /*0068*/ 	.byte	0x04, 0x17
        /*006a*/ 	.short	(.L_30 - .L_29)
.L_29:
        /*006c*/ 	.word	0x00000000
        /*0070*/ 	.short	0x0009
        /*0072*/ 	.short	0x03c0
        /*0074*/ 	.byte	0x00, 0xf0, 0x21, 0x00


	//----- nvinfo : EIATTR_KPARAM_INFO
	.align		4
.L_30:
        /*0078*/ 	.byte	0x04, 0x17
        /*007a*/ 	.short	(.L_32 - .L_31)
.L_31:
        /*007c*/ 	.word	0x00000000
        /*0080*/ 	.short	0x0008
        /*0082*/ 	.short	0x0340
        /*0084*/ 	.byte	0x00, 0xf0, 0x01, 0x02


	//----- nvinfo : EIATTR_KPARAM_INFO
	.align		4
.L_32:
        /*0088*/ 	.byte	0x04, 0x17
        /*008a*/ 	.short	(.L_34 - .L_33)
.L_33:
        /*008c*/ 	.word	0x00000000
        /*0090*/ 	.short	0x0007
        /*0092*/ 	.short	0x02c0
        /*0094*/ 	.byte	0x00, 0xf0, 0x01, 0x02


	//----- nvinfo : EIATTR_KPARAM_INFO
	.align		4
.L_34:
        /*0098*/ 	.byte	0x04, 0x17
        /*009a*/ 	.short	(.L_36 - .L_35)
.L_35:
        /*009c*/ 	.word	0x00000000
        /*00a0*/ 	.short	0x0006
        /*00a2*/ 	.short	0x0240
        /*00a4*/ 	.byte	0x00, 0xf0, 0x01, 0x02


	//----- nvinfo : EIATTR_KPARAM_INFO
	.align		4
.L_36:
        /*00a8*/ 	.byte	0x04, 0x17
        /*00aa*/ 	.short	(.L_38 - .L_37)
.L_37:
        /*00ac*/ 	.word	0x00000000
        /*00b0*/ 	.short	0x0005
        /*00b2*/ 	.short	0x01c0
        /*00b4*/ 	.byte	0x00, 0xf0, 0x01, 0x02


	//----- nvinfo : EIATTR_KPARAM_INFO
	.align		4
.L_38:
        /*00b8*/ 	.byte	0x04, 0x17
        /*00ba*/ 	.short	(.L_40 - .L_39)
.L_39:
        /*00bc*/ 	.word	0x00000000
        /*00c0*/ 	.short	0x0004
        /*00c2*/ 	.short	0x0140
        /*00c4*/ 	.byte	0x00, 0xf0, 0x01, 0x02


	//----- nvinfo : EIATTR_KPARAM_INFO
	.align		4
.L_40:
        /*00c8*/ 	.byte	0x04, 0x17
        /*00ca*/ 	.short	(.L_42 - .L_41)
.L_41:
        /*00cc*/ 	.word	0x00000000
        /*00d0*/ 	.short	0x0003
        /*00d2*/ 	.short	0x00c0
        /*00d4*/ 	.byte	0x00, 0xf0, 0x01, 0x02


	//----- nvinfo : EIATTR_KPARAM_INFO
	.align		4
.L_42:
        /*00d8*/ 	.byte	0x04, 0x17
        /*00da*/ 	.short	(.L_44 - .L_43)
.L_43:
        /*00dc*/ 	.word	0x00000000
        /*00e0*/ 	.short	0x0002
        /*00e2*/ 	.short	0x0040
        /*00e4*/ 	.byte	0x00, 0xf0, 0x01, 0x02


	//----- nvinfo : EIATTR_KPARAM_INFO
	.align		4
.L_44:
        /*00e8*/ 	.byte	0x04, 0x17
        /*00ea*/ 	.short	(.L_46 - .L_45)
.L_45:
        /*00ec*/ 	.word	0x00000000
        /*00f0*/ 	.short	0x0001
        /*00f2*/ 	.short	0x000c
        /*00f4*/ 	.byte	0x00, 0xf0, 0x31, 0x00


	//----- nvinfo : EIATTR_KPARAM_INFO
	.align		4
.L_46:
        /*00f8*/ 	.byte	0x04, 0x17
        /*00fa*/ 	.short	(.L_48 - .L_47)
.L_47:
        /*00fc*/ 	.word	0x00000000
        /*0100*/ 	.short	0x0000
        /*0102*/ 	.short	0x0000
        /*0104*/ 	.byte	0x00, 0xf0, 0x31, 0x00


	//----- nvinfo : EIATTR_AT_ENTRY_FRAGMENTS
	.align		4
.L_48:
        /*0108*/ 	.byte	0x04, 0x4f
        /*010a*/ 	.short	(.L_50 - .L_49)


	//   ....[0]....
.L_49:
        /*010c*/ 	.word	0x00000004


	//----- nvinfo : EIATTR_RESERVED_SMEM_USED
	.align		4
.L_50:
        /*0110*/ 	.byte	0x01, 0x41
	.zero		2


	//----- nvinfo : EIATTR_SPARSE_MMA_MASK
	.align		4
        /*0114*/ 	.byte	0x03, 0x50
        /*0116*/ 	.short	0x0000


	//----- nvinfo : EIATTR_TCGEN05_1CTA_USED
	.align		4
        /*0118*/ 	.byte	0x01, 0x51
	.zero		2


	//----- nvinfo : EIATTR_MAXREG_COUNT
	.align		4
        /*011c*/ 	.byte	0x03, 0x1b
        /*011e*/ 	.short	0x00ff


	//----- nvinfo : EIATTR_NUM_BARRIERS
	.align		4
        /*0120*/ 	.byte	0x02, 0x4c
        /*0122*/ 	.byte	0x05
	.zero		1


	//----- nvinfo : EIATTR_INT_WARP_WIDE_INSTR_OFFSETS
	.align		4
        /*0124*/ 	.byte	0x04, 0x31
        /*0126*/ 	.short	(.L_52 - .L_51)


	//   ....[0]....
.L_51:
        /*0128*/ 	.word	0x00004e00


	//   ....[1]....
        /*012c*/ 	.word	0x00004e40


	//----- nvinfo : EIATTR_COOP_GROUP_MASK_REGIDS
	.align		4
.L_52:
        /*0130*/ 	.byte	0x04, 0x29
        /*0132*/ 	.short	(.L_54 - .L_53)


	//   ....[0]....
.L_53:
        /*0134*/ 	.word	0xffffffff


	//   ....[1]....
        /*0138*/ 	.word	0xffffffff


	//   ....[2]....
        /*013c*/ 	.word	0xffffffff


	//   ....[3]....
        /*0140*/ 	.word	0xffffffff


	//   ....[4]....
        /*0144*/ 	.word	0xffffffff


	//   ....[5]....
        /*0148*/ 	.word	0xffffffff


	//   ....[6]....
        /*014c*/ 	.word	0xffffffff


	//   ....[7]....
        /*0150*/ 	.word	0xffffffff


	//   ....[8]....
        /*0154*/ 	.word	0xffffffff


	//   ....[9]....
        /*0158*/ 	.word	0xffffffff


	//   ....[10]....
        /*015c*/ 	.word	0xffffffff


	//   ....[11]....
        /*0160*/ 	.word	0xffffffff


	//----- nvinfo : EIATTR_COOP_GROUP_INSTR_OFFSETS
	.align		4
.L_54:
        /*0164*/ 	.byte	0x04, 0x28
        /*0166*/ 	.short	(.L_56 - .L_55)


	//   ....[0]....
.L_55:
        /*0168*/ 	.word	0x00000150


	//   ....[1]....
        /*016c*/ 	.word	0x00000490


	//   ....[2]....
        /*0170*/ 	.word	0x00000600


	//   ....[3]....
        /*0174*/ 	.word	0x000007c0


	//   ....[4]....
        /*0178*/ 	.word	0x00000b70


	//   ....[5]....
        /*017c*/ 	.word	0x00000dd0


	//   ....[6]....
        /*0180*/ 	.word	0x00000e30


	//   ....[7]....
        /*0184*/ 	.word	0x00002620


	//   ....[8]....
        /*0188*/ 	.word	0x000028e0


	//   ....[9]....
        /*018c*/ 	.word	0x00004a40


	//   ....[10]....
        /*0190*/ 	.word	0x00004ca0


	//   ....[11]....
        /*0194*/ 	.word	0x00004ef0


	//----- nvinfo : EIATTR_VRC_CTA_INIT_COUNT
	.align		4
.L_56:
        /*0198*/ 	.byte	0x02, 0x4a
        /*019a*/ 	.byte	0x80
	.zero		1


	//----- nvinfo : EIATTR_MBARRIER_INSTR_OFFSETS
	.align		4
        /*019c*/ 	.byte	0x04, 0x39
        /*019e*/ 	.short	(.L_58 - .L_57)


	//   ....[0]....
.L_57:
        /*01a0*/ 	.word	0x000003c0
        /*01a4*/ 	.word	0x000000ff
        /*01a8*/ 	.word	0x00000000
        /*01ac*/ 	.short	0x0100
        /*01ae*/ 	.byte	0x05
	.zero		1


	//   ....[1]....
        /*01b0*/ 	.word	0x000003d0
        /*01b4*/ 	.word	0x000000ff
        /*01b8*/ 	.word	0x00000008
        /*01bc*/ 	.short	0x0100
        /*01be*/ 	.byte	0x05
	.zero		1


	//   ....[2]....
        /*01c0*/ 	.word	0x000003e0
        /*01c4*/ 	.word	0x000000ff
        /*01c8*/ 	.word	0x00000010
        /*01cc*/ 	.short	0x0100
        /*01ce*/ 	.byte	0x05
	.zero		1


	//   ....[3]....
        /*01d0*/ 	.word	0x000003f0
        /*01d4*/ 	.word	0x000000ff
        /*01d8*/ 	.word	0x00000018
        /*01dc*/ 	.short	0x0100
        /*01de*/ 	.byte	0x05
	.zero		1


	//   ....[4]....
        /*01e0*/ 	.word	0x00000400
        /*01e4*/ 	.word	0x000000ff
        /*01e8*/ 	.word	0x00000020
        /*01ec*/ 	.short	0x0100
        /*01ee*/ 	.byte	0x05
	.zero		1


	//   ....[5]....
        /*01f0*/ 	.word	0x00000410
        /*01f4*/ 	.word	0x000000ff
        /*01f8*/ 	.word	0x00000028
        /*01fc*/ 	.short	0x0100
        /*01fe*/ 	.byte	0x05
	.zero		1


	//   ....[6]....
        /*0200*/ 	.word	0x00000420
        /*0204*/ 	.word	0x000000ff
        /*0208*/ 	.word	0x00000030
        /*020c*/ 	.short	0x0100
        /*020e*/ 	.byte	0x05
	.zero		1


	//   ....[7]....
        /*0210*/ 	.word	0x00000430
        /*0214*/ 	.word	0x000000ff
        /*0218*/ 	.word	0x00000038
        /*021c*/ 	.short	0x0100
        /*021e*/ 	.byte	0x05
	.zero		1


	//   ....[8]....
        /*0220*/ 	.word	0x000005a0
        /*0224*/ 	.word	0x000000ff
        /*0228*/ 	.word	0x00000040
        /*022c*/ 	.short	0x0100
        /*022e*/ 	.byte	0x06
	.zero		1


	//   ....[9]....
        /*0230*/ 	.word	0x000005b0
        /*0234*/ 	.word	0x000000ff
        /*0238*/ 	.word	0x00000048
        /*023c*/ 	.short	0x0100
        /*023e*/ 	.byte	0x06
	.zero		1


	//   ....[10]....
        /*0240*/ 	.word	0x00000720
        /*0244*/ 	.word	0x000000ff
        /*0248*/ 	.word	0x00000050
        /*024c*/ 	.short	0x0100
        /*024e*/ 	.byte	0x06
	.zero		1


	//   ....[11]....
        /*0250*/ 	.word	0x00000730
        /*0254*/ 	.word	0x000000ff
        /*0258*/ 	.word	0x00000058
        /*025c*/ 	.short	0x0100
        /*025e*/ 	.byte	0x06
	.zero		1


	//   ....[12]....
        /*0260*/ 	.word	0x00000740
        /*0264*/ 	.word	0x000000ff
        /*0268*/ 	.word	0x00000060
        /*026c*/ 	.short	0x0100
        /*026e*/ 	.byte	0x06
	.zero		1


	//   ....[13]....
        /*0270*/ 	.word	0x00000750
        /*0274*/ 	.word	0x000000ff
        /*0278*/ 	.word	0x00000068
        /*027c*/ 	.short	0x0100
        /*027e*/ 	.byte	0x06
	.zero		1


	//   ....[14]....
        /*0280*/ 	.word	0x00000e90
        /*0284*/ 	.word	0x0000000e
        /*0288*/ 	.word	0x00000060
        /*028c*/ 	.short	0x010a
        /*028e*/ 	.byte	0xff
	.zero		1


	//   ....[15]....
        /*0290*/ 	.word	0x00000f70
        /*0294*/ 	.word	0x0000000e
        /*0298*/ 	.word	0x00000050
        /*029c*/ 	.short	0x0101
        /*029e*/ 	.byte	0xff
	.zero		1


	//   ....[16]....
        /*02a0*/ 	.word	0x000011a0
        /*02a4*/ 	.word	0x00000002
        /*02a8*/ 	.word	0x00000060
        /*02ac*/ 	.short	0x010a
        /*02ae*/ 	.byte	0xff
	.zero		1


	//   ....[17]....
        /*02b0*/ 	.word	0x000012c0
        /*02b4*/ 	.word	0x00000002
        /*02b8*/ 	.word	0x00000050
        /*02bc*/ 	.short	0x0101
        /*02be*/ 	.byte	0xff
	.zero		1


	//   ....[18]....
        /*02c0*/ 	.word	0x000012d0
        /*02c4*/ 	.word	0x00000003
        /*02c8*/ 	.word	0x00000060
        /*02cc*/ 	.short	0x010a
        /*02ce*/ 	.byte	0xff
	.zero		1


	//   ....[19]....
        /*02d0*/ 	.word	0x00001330
        /*02d4*/ 	.word	0x000000ff
        /*02d8*/ 	.word	0x00000050
        /*02dc*/ 	.short	0x010a
        /*02de*/ 	.byte	0x20
	.zero		1


	//   ....[20]....
        /*02e0*/ 	.word	0x000013b0
        /*02e4*/ 	.word	0x000000ff
        /*02e8*/ 	.word	0x00000060
        /*02ec*/ 	.short	0x0101
        /*02ee*/ 	.byte	0x20
	.zero		1


	//   ....[21]....
        /*02f0*/ 	.word	0x00001570
        /*02f4*/ 	.word	0x000000ff
        /*02f8*/ 	.word	0x00000020
        /*02fc*/ 	.short	0x010a
        /*02fe*/ 	.byte	0x05
	.zero		1


	//   ....[22]....
        /*0300*/ 	.word	0x000016e0
        /*0304*/ 	.word	0x000000ff
        /*0308*/ 	.word	0x00000020
        /*030c*/ 	.short	0x010a
        /*030e*/ 	.byte	0x05
	.zero		1


	//   ....[23]....
        /*0310*/ 	.word	0x00001840
        /*0314*/ 	.word	0x000000ff
        /*0318*/ 	.word	0x00000020
        /*031c*/ 	.short	0x010a
        /*031e*/ 	.byte	0x1f
	.zero		1


	//   ....[24]....
        /*0320*/ 	.word	0x00001890
        /*0324*/ 	.word	0x00000003
        /*0328*/ 	.word	0x00000050
        /*032c*/ 	.short	0x010a
        /*032e*/ 	.byte	0xff
	.zero		1


	//   ....[25]....
        /*0330*/ 	.word	0x00001920
        /*0334*/ 	.word	0x00000003
        /*0338*/ 	.word	0x00000060
        /*033c*/ 	.short	0x0101
        /*033e*/ 	.byte	0xff
	.zero		1


	//   ....[26]....
        /*0340*/ 	.word	0x00001a90
        /*0344*/ 	.word	0x000000ff
        /*0348*/ 	.word	0x00000020
        /*034c*/ 	.short	0x010a
        /*034e*/ 	.byte	0x05
	.zero		1


	//   ....[27]....
        /*0350*/ 	.word	0x00001b50
        /*0354*/ 	.word	0x000000ff
        /*0358*/ 	.word	0x00000050
        /*035c*/ 	.short	0x010a
        /*035e*/ 	.byte	0x0c
	.zero		1


	//   ....[28]....
        /*0360*/ 	.word	0x00001bd0
        /*0364*/ 	.word	0x000000ff
        /*0368*/ 	.word	0x00000060
        /*036c*/ 	.short	0x0101
        /*036e*/ 	.byte	0x0c
	.zero		1


	//   ....[29]....
        /*0370*/ 	.word	0x00002040
        /*0374*/ 	.word	0x000000ff
        /*0378*/ 	.word	0x00000000
        /*037c*/ 	.short	0x010a
        /*037e*/ 	.byte	0x11
	.zero		1


	//   ....[30]....
        /*0380*/ 	.word	0x00002060
        /*0384*/ 	.word	0x000000ff
        /*0388*/ 	.word	0x00000048
        /*038c*/ 	.short	0x010a
        /*038e*/ 	.byte	0x0c
	.zero		1


	//   ....[31]....
        /*0390*/ 	.word	0x00002080
        /*0394*/ 	.word	0x000000ff
        /*0398*/ 	.word	0x00000048
        /*039c*/ 	.short	0x010a
        /*039e*/ 	.byte	0x0c
	.zero		1


	//   ....[32]....
        /*03a0*/ 	.word	0x00002290
        /*03a4*/ 	.word	0x000000ff
        /*03a8*/ 	.word	0x00000000
        /*03ac*/ 	.short	0x010a
        /*03ae*/ 	.byte	0x0d
	.zero		1


	//   ....[33]....
        /*03b0*/ 	.word	0x000023f0
        /*03b4*/ 	.word	0x000000ff
        /*03b8*/ 	.word	0x00000000
        /*03bc*/ 	.short	0x010a
        /*03be*/ 	.byte	0x10
	.zero		1


	//   ....[34]....
        /*03c0*/ 	.word	0x00002480
        /*03c4*/ 	.word	0x000000ff
        /*03c8*/ 	.word	0x00000048
        /*03cc*/ 	.short	0x010a
        /*03ce*/ 	.byte	0x0c
	.zero		1


	//   ....[35]....
        /*03d0*/ 	.word	0x00002490
        /*03d4*/ 	.word	0x00000003
        /*03d8*/ 	.word	0x00000050
        /*03dc*/ 	.short	0x010a
        /*03de*/ 	.byte	0xff
	.zero		1


	//   ....[36]....
        /*03e0*/ 	.word	0x00002540
        /*03e4*/ 	.word	0x00000003
        /*03e8*/ 	.word	0x00000060
        /*03ec*/ 	.short	0x0101
        /*03ee*/ 	.byte	0xff
	.zero		1


	//   ....[37]....
        /*03f0*/ 	.word	0x000025b0
        /*03f4*/ 	.word	0x000000ff
        /*03f8*/ 	.word	0x00000048
        /*03fc*/ 	.short	0x010a
        /*03fe*/ 	.byte	0x0c
	.zero		1


	//   ....[38]....
        /*0400*/ 	.word	0x00002950
        /*0404*/ 	.word	0x00000003
        /*0408*/ 	.word	0x00000050
        /*040c*/ 	.short	0x010a
        /*040e*/ 	.byte	0xff
	.zero		1


	//   ....[39]....
        /*0410*/ 	.word	0x000029b0
        /*0414*/ 	.word	0x00000003
        /*0418*/ 	.word	0x00000060
        /*041c*/ 	.short	0x0101
        /*041e*/ 	.byte	0xff
	.zero		1


	//   ....[40]....
        /*0420*/ 	.word	0x00002af0
        /*0424*/ 	.word	0x00000003
        /*0428*/ 	.word	0x00000040
        /*042c*/ 	.short	0x010a
        /*042e*/ 	.byte	0xff
	.zero		1


	//   ....[41]....
        /*0430*/ 	.word	0x00003310
        /*0434*/ 	.word	0x00000003
        /*0438*/ 	.word	0x00000048
        /*043c*/ 	.short	0x0101
        /*043e*/ 	.byte	0xff
	.zero		1


	//   ....[42]....
        /*0440*/ 	.word	0x00004a00
        /*0444*/ 	.word	0x00000005
        /*0448*/ 	.word	0x00000050
        /*044c*/ 	.short	0x010a
        /*044e*/ 	.byte	0xff
	.zero		1


	//   ....[43]....
        /*0450*/ 	.word	0x00004ab0
        /*0454*/ 	.word	0x00000005
        /*0458*/ 	.word	0x00000060
        /*045c*/ 	.short	0x0101
        /*045e*/ 	.byte	0xff
	.zero		1


	//   ....[44]....
        /*0460*/ 	.word	0x00004f40
        /*0464*/ 	.word	0x0000000e
        /*0468*/ 	.word	0x00000060
        /*046c*/ 	.short	0x010a
        /*046e*/ 	.byte	0xff
	.zero		1


	//   ....[45]....
        /*0470*/ 	.word	0x00004fa0
        /*0474*/ 	.word	0x00000002
        /*0478*/ 	.word	0x00000060
        /*047c*/ 	.short	0x010a
        /*047e*/ 	.byte	0xff
	.zero		1


	//   ....[46]....
        /*0480*/ 	.word	0x00005000
        /*0484*/ 	.word	0x00000003
        /*0488*/ 	.word	0x00000060
        /*048c*/ 	.short	0x010a
        /*048e*/ 	.byte	0xff
	.zero		1


	//   ....[47]....
        /*0490*/ 	.word	0x00005060
        /*0494*/ 	.word	0x00000000
        /*0498*/ 	.word	0x00000050
        /*049c*/ 	.short	0x010a
        /*049e*/ 	.byte	0xff
	.zero		1


	//   ....[48]....
        /*04a0*/ 	.word	0x000050e0
        /*04a4*/ 	.word	0x00000003
        /*04a8*/ 	.word	0x00000020
        /*04ac*/ 	.short	0x010a
        /*04ae*/ 	.byte	0xff
	.zero		1


	//   ....[49]....
        /*04b0*/ 	.word	0x00005140
        /*04b4*/ 	.word	0x00000003
        /*04b8*/ 	.word	0x00000050
        /*04bc*/ 	.short	0x010a
        /*04be*/ 	.byte	0xff
	.zero		1


	//   ....[50]....
        /*04c0*/ 	.word	0x000051c0
        /*04c4*/ 	.word	0x00000000
        /*04c8*/ 	.word	0x00000020
        /*04cc*/ 	.short	0x010a
        /*04ce*/ 	.byte	0xff
	.zero		1


	//   ....[51]....
        /*04d0*/ 	.word	0x00005220
        /*04d4*/ 	.word	0x00000002
        /*04d8*/ 	.word	0x00000050
        /*04dc*/ 	.short	0x010a
        /*04de*/ 	.byte	0xff
	.zero		1


	//   ....[52]....
        /*04e0*/ 	.word	0x000052a0
        /*04e4*/ 	.word	0x00000000
        /*04e8*/ 	.word	0x00000048
        /*04ec*/ 	.short	0x010a
        /*04ee*/ 	.byte	0xff
	.zero		1


	//   ....[53]....
        /*04f0*/ 	.word	0x00005320
        /*04f4*/ 	.word	0x00000000
        /*04f8*/ 	.word	0x00000000
        /*04fc*/ 	.short	0x010a
        /*04fe*/ 	.byte	0xff
	.zero		1


	//   ....[54]....
        /*0500*/ 	.word	0x00005390
        /*0504*/ 	.word	0x00000003
        /*0508*/ 	.word	0x00000050
        /*050c*/ 	.short	0x010a
        /*050e*/ 	.byte	0xff
	.zero		1


	//   ....[55]....
        /*0510*/ 	.word	0x00005410
        /*0514*/ 	.word	0x00000000
        /*0518*/ 	.word	0x00000048
        /*051c*/ 	.short	0x010a
        /*051e*/ 	.byte	0xff
	.zero		1


	//   ....[56]....
        /*0520*/ 	.word	0x00005460
        /*0524*/ 	.word	0x00000003
        /*0528*/ 	.word	0x00000050
        /*052c*/ 	.short	0x010a
        /*052e*/ 	.byte	0xff
	.zero		1


	//   ....[57]....
        /*0530*/ 	.word	0x000054c0
        /*0534*/ 	.word	0x00000003
        /*0538*/ 	.word	0x00000040
        /*053c*/ 	.short	0x010a
        /*053e*/ 	.byte	0xff
	.zero		1


	//   ....[58]....
        /*0540*/ 	.word	0x00005520
        /*0544*/ 	.word	0x00000005
        /*0548*/ 	.word	0x00000050
        /*054c*/ 	.short	0x010a
        /*054e*/ 	.byte	0xff
	.zero		1


	//----- nvinfo : EIATTR_NUM_MBARRIERS
	.align		4
.L_58:
        /*0550*/ 	.byte	0x03, 0x38
        /*0552*/ 	.short	0x000e


	//----- nvinfo : EIATTR_EXIT_INSTR_OFFSETS
	.align		4
        /*0554*/ 	.byte	0x04, 0x1c
        /*0556*/ 	.short	(.L_60 - .L_59)


	//   ....[0]....
.L_59:
        /*0558*/ 	.word	0x000025e0


	//   ....[1]....
        /*055c*/ 	.word	0x00004f20


	//----- nvinfo : EIATTR_MAX_THREADS
	.align		4
.L_60:
        /*0560*/ 	.byte	0x04, 0x05
        /*0562*/ 	.short	(.L_62 - .L_61)
.L_61:
        /*0564*/ 	.word	0x000000e0
        /*0568*/ 	.word	0x00000001
        /*056c*/ 	.word	0x00000001


	//----- nvinfo : EIATTR_CRS_STACK_SIZE
	.align		4
.L_62:
        /*0570*/ 	.byte	0x04, 0x1e
        /*0572*/ 	.short	(.L_64 - .L_63)
.L_63:
        /*0574*/ 	.word	0x00000000


	//----- nvinfo : EIATTR_CBANK_PARAM_SIZE
	.align		4
.L_64:
        /*0578*/ 	.byte	0x03, 0x19
        /*057a*/ 	.short	0x0404


	//----- nvinfo : EIATTR_PARAM_CBANK
	.align		4
        /*057c*/ 	.byte	0x04, 0x0a
        /*057e*/ 	.short	(.L_66 - .L_65)
	.align		4
.L_65:
        /*0580*/ 	.word	index@(.nv.constant0.kernel_cutlass_kernel_cudnngrouped_gemmgrouped_gemm_swiglugrouped_gemm_swiglu_quantBlockScaledContiguousGroupedGemmKernel_object_at__TiledMMA_ThrLayoutVMNK11110000_PermutationMNK____MMAAt_0)
        /*0584*/ 	.short	0x0380
        /*0586*/ 	.short	0x0404


	//----- nvinfo : EIATTR_SW_WAR
	.align		4
.L_66:
        /*0588*/ 	.byte	0x04, 0x36
        /*058a*/ 	.short	(.L_68 - .L_67)
.L_67:
        /*058c*/ 	.word	0x00000008
.L_68:


//--------------------- .nv.compat                --------------------------
	.section	.nv.compat,"",@"SHT_CUDA_COMPAT_INFO"
	.align	4
        /*0000*/ 	.byte	0x02, 0x02, 0x02, 0x00, 0x02, 0x05, 0x05, 0x00, 0x02, 0x03, 0x01, 0x00, 0x02, 0x06, 0x01, 0x00


//--------------------- .nv.callgraph             --------------------------
	.section	.nv.callgraph,"",@"SHT_CUDA_CALLGRAPH"
	.align	4
	.sectionentsize	8
	.align		4
        /*0000*/ 	.word	0x00000000
	.align		4
        /*0004*/ 	.word	0xffffffff
	.align		4
        /*0008*/ 	.word	0x00000000
	.align		4
        /*000c*/ 	.word	0xfffffffe
	.align		4
        /*0010*/ 	.word	0x00000000
	.align		4
        /*0014*/ 	.word	0xfffffffd
	.align		4
        /*0018*/ 	.word	0x00000000
	.align		4
        /*001c*/ 	.word	0xfffffffc


//--------------------- .text.kernel_cutlass_kernel_cudnngrouped_gemmgrouped_gemm_swiglugrouped_gemm_swiglu_quantBlockScaledContiguousGroupedGemmKernel_object_at__TiledMMA_ThrLayoutVMNK11110000_PermutationMNK____MMAAt_0 --------------------------
	.section	.text.kernel_cutlass_kernel_cudnngrouped_gemmgrouped_gemm_swiglugrouped_gemm_swiglu_quantBlockScaledContiguousGroupedGemmKernel_object_at__TiledMMA_ThrLayoutVMNK11110000_PermutationMNK____MMAAt_0,"ax",@progbits
	.align	128
        .global         kernel_cutlass_kernel_cudnngrouped_gemmgrouped_gemm_swiglugrouped_gemm_swiglu_quantBlockScaledContiguousGroupedGemmKernel_object_at__TiledMMA_ThrLayoutVMNK11110000_PermutationMNK____MMAAt_0
        .type           kernel_cutlass_kernel_cudnngrouped_gemmgrouped_gemm_swiglugrouped_gemm_swiglu_quantBlockScaledContiguousGroupedGemmKernel_object_at__TiledMMA_ThrLayoutVMNK11110000_PermutationMNK____MMAAt_0,@function
        .size           kernel_cutlass_kernel_cudnngrouped_gemmgrouped_gemm_swiglugrouped_gemm_swiglu_quantBlockScaledContiguousGroupedGemmKernel_object_at__TiledMMA_ThrLayoutVMNK11110000_PermutationMNK____MMAAt_0,(.L_x_96 - kernel_cutlass_kernel_cudnngrouped_gemmgrouped_gemm_swiglugrouped_gemm_swiglu_quantBlockScaledContiguousGroupedGemmKernel_object_at__TiledMMA_ThrLayoutVMNK11110000_PermutationMNK____MMAAt_0)
        .other          kernel_cutlass_kernel_cudnngrouped_gemmgrouped_gemm_swiglugrouped_gemm_swiglu_quantBlockScaledContiguousGroupedGemmKernel_object_at__TiledMMA_ThrLayoutVMNK11110000_PermutationMNK____MMAAt_0,@"STO_CUDA_ENTRY STV_DEFAULT"
kernel_cutlass_kernel_cudnngrouped_gemmgrouped_gemm_swiglugrouped_gemm_swiglu_quantBlockScaledContiguousGroupedGemmKernel_object_at__TiledMMA_ThrLayoutVMNK11110000_PermutationMNK____MMAAt_0:
.text.kernel_cutlass_kernel_cudnngrouped_gemmgrouped_gemm_swiglugrouped_gemm_swiglu_quantBlockScaledContiguousGroupedGemmKernel_object_at__TiledMMA_ThrLayoutVMNK11110000_PermutationMNK____MMAAt_0:
[----:B------:R-:W1:Y:S01]  /*0000*/  LDC R1, c[0x0][0x37c] ;  /* 0x0000df00ff017b82 */ /* 0x000e620000000800 */
[----:B------:R-:W2:Y:S01]  /*0010*/  S2R R3, SR_TID.Y ;  /* 0x0000000000037919 */ /* 0x000ea20000002200 */
[----:B------:R-:W3:Y:S06]  /*0020*/  LDCU UR5, c[0x0][0x360] ;  /* 0x00006c00ff0577ac */ /* 0x000eec0008000800 */
[----:B------:R-:W4:Y:S01]  /*0030*/  S2UR UR32, SR_CgaCtaId ;  /* 0x00000000002079c3 */ /* 0x000f220000008800 */
[----:B------:R-:W2:Y:S01]  /*0040*/  S2R R0, SR_TID.Z ;  /* 0x0000000000007919 */ /* 0x000ea20000002300 */
[----:B------:R-:W2:Y:S01]  /*0050*/  LDCU UR4, c[0x0][0x364] ;  /* 0x00006c80ff0477ac */ /* 0x000ea20008000800 */
[----:B------:R-:W3:Y:S01]  /*0060*/  S2R R66, SR_TID.X ;  /* 0x0000000000427919 */ /* 0x000ee20000002100 */
[----:B------:R-:W5:Y:S01]  /*0070*/  LDCU.U8 UR8, c[0x0][0x382] ;  /* 0x00007040ff0877ac */ /* 0x000f620008000000 */
[----:B------:R-:W4:Y:S01]  /*0080*/  LDCU UR6, c[0x0][0x36c] ;  /* 0x00006d80ff0677ac */ /* 0x000f220008000800 */
[----:B------:R-:W-:Y:S01]  /*0090*/  UMOV UR14, 0x1 ;  /* 0x00000001000e7882 */ /* 0x000fe20000000000 */
[----:B----4-:R-:W-:-:S02]  /*00a0*/  ULEA.HI UR7, UR32, UR32, URZ, 0x1 ;  /* 0x0000002020077291 */ /* 0x010fc4000f8f08ff */
[----:B-----5:R-:W-:Y:S02]  /*00b0*/  ULOP3.LUT UR8, UR8, 0x1, URZ, 0xc0, !UPT ;  /* 0x0000000108087892 */ /* 0x020fe4000f8ec0ff */
[----:B------:R-:W-:Y:S02]  /*00c0*/  ULOP3.LUT UR7, UR7, 0xfffffffe, URZ, 0xc0, !UPT ;  /* 0xfffffffe07077892 */ /* 0x000fe4000f8ec0ff */
[----:B------:R-:W-:Y:S02]  /*00d0*/  UISETP.EQ.U32.AND UP3, UPT, UR6, 0x1, UPT ;  /* 0x000000010600788c */ /* 0x000fe4000bf62070 */
[----:B------:R-:W-:Y:S01]  /*00e0*/  UIADD3 UR15, UPT, UPT, -UR7, UR32, URZ ;  /* 0x00000020070f7290 */ /* 0x000fe2000fffe1ff */
[----:B--2---:R-:W-:Y:S01]  /*00f0*/  IMAD R3, R0, UR4, R3 ;  /* 0x0000000400037c24 */ /* 0x004fe2000f8e0203 */
[----:B------:R-:W-:Y:S02]  /*0100*/  UISETP.NE.U32.AND UP6, UPT, UR8, 0x1, UPT ;  /* 0x000000010800788c */ /* 0x000fe4000bfc5070 */
[----:B------:R-:W-:Y:S01]  /*0110*/  USHF.L.U32 UR21, UR14, UR15, URZ ;  /* 0x0000000f0e157299 */ /* 0x000fe200080006ff */
[----:B---3--:R-:W-:Y:S01]  /*0120*/  IMAD R70, R3, UR5, R66 ;  /* 0x0000000503467c24 */ /* 0x008fe2000f8e0242 */
[----:B------:R-:W2:Y:S04]  /*0130*/  LDCU.U8 UR5, c[0x0][0x381] ;  /* 0x00007020ff0577ac */ /* 0x000ea80008000000 */
[----:B------:R-:W-:-:S06]  /*0140*/  SHF.R.U32.HI R70, RZ, 0x5, R70 ;  /* 0x00000005ff467819 */ /* 0x000fcc0000011646 */
[----:B------:R-:W3:Y:S01]  /*0150*/  SHFL.IDX PT, R70, R70, RZ, 0x1f ;  /* 0x00001fff46467589 */ /* 0x000ee200000e0000 */
[----:B--2---:R-:W-:-:S04]  /*0160*/  ULOP3.LUT UR5, UR5, 0x1, URZ, 0xc0, !UPT ;  /* 0x0000000105057892 */ /* 0x004fc8000f8ec0ff */
[----:B------:R-:W-:Y:S01]  /*0170*/  UISETP.NE.U32.AND UP5, UPT, UR5, 0x1, UPT ;  /* 0x000000010500788c */ /* 0x000fe2000bfa5070 */
[C---:B---3--:R-:W-:Y:S02]  /*0180*/  R2UR UR4, R70.reuse ;  /* 0x00000000460472ca */ /* 0x048fe400000e0000 */
[----:B------:R-:W-:-:S11]  /*0190*/  ISETP.NE.AND P0, PT, R70, 0x5, PT ;  /* 0x000000054600780c */ /* 0x000fd60003f05270 */
[----:B------:R-:W-:Y:S02]  /*01a0*/  UISETP.NE.AND UP4, UPT, UR4, URZ, UPT ;  /* 0x000000ff0400728c */ /* 0x000fe4000bf85270 */
[----:B-1----:R-:W-:Y:S09]  /*01b0*/  @P0 BRA `(.L_x_0) ;  /* 0x0000000000500947 */ /* 0x002ff20003800000 */
[----:B------:R-:W1:Y:S02]  /*01c0*/  LDCU.64 UR4, c[0x0][0x348] ;  /* 0x00006900ff0477ac */ /* 0x000e640008000a00 */
[----:B-1----:R-:W-:Y:S02]  /*01d0*/  UIADD3 UR16, UP2, UPT, UR4, 0x40, URZ ;  /* 0x0000004004107890 */ /* 0x002fe4000ff5e0ff */
[----:B------:R-:W-:Y:S02]  /*01e0*/  UIADD3 UR12, UP1, UPT, UR4, 0xc0, URZ ;  /* 0x000000c0040c7890 */ /* 0x000fe4000ff3e0ff */
[----:B------:R-:W-:Y:S02]  /*01f0*/  UIADD3 UR10, UP0, UPT, UR4, 0x140, URZ ;  /* 0x00000140040a7890 */ /* 0x000fe4000ff1e0ff */
[----:B------:R-:W-:Y:S02]  /*0200*/  UIADD3.X UR17, UPT, UPT, URZ, UR5, URZ, UP2, !UPT ;  /* 0x00000005ff117290 */ /* 0x000fe400097fe4ff */
[----:B------:R-:W-:-:S02]  /*0210*/  UIADD3 UR8, UP2, UPT, UR4, 0x1c0, URZ ;  /* 0x000001c004087890 */ /* 0x000fc4000ff5e0ff */
[----:B------:R-:W-:Y:S02]  /*0220*/  UIADD3.X UR13, UPT, UPT, URZ, UR5, URZ, UP1, !UPT ;  /* 0x00000005ff0d7290 */ /* 0x000fe40008ffe4ff */
[----:B------:R-:W-:Y:S02]  /*0230*/  UIADD3 UR6, UP1, UPT, UR4, 0x240, URZ ;  /* 0x0000024004067890 */ /* 0x000fe4000ff3e0ff */
[----:B------:R-:W-:Y:S01]  /*0240*/  UIADD3.X UR11, UPT, UPT, URZ, UR5, URZ, UP0, !UPT ;  /* 0x00000005ff0b7290 */ /* 0x000fe200087fe4ff */
[----:B------:R1:W-:Y:S01]  /*0250*/  UTMACCTL.PF [UR16] ;  /* 0x00000000100079b9 */ /* 0x0003e20008040000 */
[----:B------:R-:W-:-:S03]  /*0260*/  UIADD3 UR4, UP0, UPT, UR4, 0x2c0, URZ ;  /* 0x000002c004047890 */ /* 0x000fc6000ff1e0ff */
[----:B------:R1:W-:Y:S01]  /*0270*/  UTMACCTL.PF [UR12] ;  /* 0x000000000c0079b9 */ /* 0x0003e20008040000 */
[----:B------:R-:W-:-:S03]  /*0280*/  UIADD3.X UR9, UPT, UPT, URZ, UR5, URZ, UP2, !UPT ;  /* 0x00000005ff097290 */ /* 0x000fc600097fe4ff */
[----:B------:R1:W-:Y:S01]  /*0290*/  UTMACCTL.PF [UR10] ;  /* 0x000000000a0079b9 */ /* 0x0003e20008040000 */
[----:B------:R-:W-:Y:S02]  /*02a0*/  UIADD3.X UR7, UPT, UPT, URZ, UR5, URZ, UP1, !UPT ;  /* 0x00000005ff077290 */ /* 0x000fe40008ffe4ff */
[----:B------:R-:W-:-:S03]  /*02b0*/  UIADD3.X UR5, UPT, UPT, URZ, UR5, URZ, UP0, !UPT ;  /* 0x00000005ff057290 */ /* 0x000fc600087fe4ff */
[----:B------:R1:W-:Y:S04]  /*02c0*/  UTMACCTL.PF [UR8] ;  /* 0x00000000080079b9 */ /* 0x0003e80008040000 */
[----:B------:R1:W-:Y:S02]  /*02d0*/  UTMACCTL.PF [UR6] ;  /* 0x00000000060079b9 */ /* 0x0003e40008040000 */
[----:B------:R1:W-:Y:S02]  /*02e0*/  UTMACCTL.PF [UR4] ;  /* 0x00000000040079b9 */ /* 0x0003e40008040000 */
[----:B-1----:R-:W-:Y:S01]  /*02f0*/  NOP ;  /* 0x0000000000007918 */ /* 0x002fe20000000000 */
.L_x_0:
[----:B------:R-:W-:Y:S05]  /*0300*/  BRA.U UP4, `(.L_x_1) ;  /* 0x0000000104507547 */ /* 0x000fea000b800000 */
[----:B------:R-:W-:Y:S01]  /*0310*/  UMOV UR5, 0x400 ;  /* 0x0000040000057882 */ /* 0x000fe20000000000 */
[----:B------:R-:W-:Y:S01]  /*0320*/  UMOV UR6, 0x1 ;  /* 0x0000000100067882 */ /* 0x000fe20000000000 */
[----:B------:R-:W-:Y:S02]  /*0330*/  ULEA UR5, UR32, UR5, 0x18 ;  /* 0x0000000520057291 */ /* 0x000fe4000f8ec0ff */
[----:B------:R-:W-:-:S04]  /*0340*/  UIADD3 UR6, UPT, UPT, -UR6, 0x100000, URZ ;  /* 0x0010000006067890 */ /* 0x000fc8000fffe1ff */
[----:B------:R-:W-:Y:S02]  /*0350*/  USHF.L.U32 UR7, UR6, 0xb, URZ ;  /* 0x0000000b06077899 */ /* 0x000fe400080006ff */
[----:B------:R-:W-:Y:S01]  /*0360*/  USHF.L.U32 UR6, UR6, 0x1, URZ ;  /* 0x0000000106067899 */ /* 0x000fe200080006ff */
[----:B------:R-:W-:Y:S02]  /*0370*/  UMOV UR4, 0x2 ;  /* 0x0000000200047882 */ /* 0x000fe40000000000 */
[----:B------:R-:W-:-:S04]  /*0380*/  UIADD3 UR8, UPT, UPT, -UR4, 0x100000, URZ ;  /* 0x0010000004087890 */ /* 0x000fc8000fffe1ff */
[----:B------:R-:W-:Y:S02]  /*0390*/  USHF.L.U32 UR9, UR8, 0xb, URZ ;  /* 0x0000000b08097899 */ /* 0x000fe400080006ff */
[----:B------:R-:W-:Y:S01]  /*03a0*/  USHF.L.U32 UR8, UR8, 0x1, URZ ;  /* 0x0000000108087899 */ /* 0x000fe200080006ff */
[----:B------:R-:W1:Y:S02]  /*03b0*/  FENCE.VIEW.ASYNC.S ;  /* 0x00000000000073c6 */ /* 0x000e640000000000 */
[----:B-1----:R1:W2:Y:S01]  /*03c0*/  SYNCS.EXCH.64 URZ, [UR5], UR6 ;  /* 0x0000000605ff75b2 */ /* 0x0022a20008000100 */
[----:B------:R1:W3:Y:S01]  /*03d0*/  SYNCS.EXCH.64 URZ, [UR5+0x8], UR6 ;  /* 0x0000080605ff75b2 */ /* 0x0002e20008000100 */
[----:B------:R1:W4:Y:S01]  /*03e0*/  SYNCS.EXCH.64 URZ, [UR5+0x10], UR6 ;  /* 0x0000100605ff75b2 */ /* 0x0003220008000100 */
[----:B------:R1:W1:Y:S06]  /*03f0*/  SYNCS.EXCH.64 URZ, [UR5+0x18], UR6 ;  /* 0x0000180605ff75b2 */ /* 0x00026c0008000100 */
[----:B------:R1:W1:Y:S01]  /*0400*/  SYNCS.EXCH.64 URZ, [UR5+0x20], UR8 ;  /* 0x0000200805ff75b2 */ /* 0x0002620008000100 */
[----:B------:R1:W1:Y:S01]  /*0410*/  SYNCS.EXCH.64 URZ, [UR5+0x28], UR8 ;  /* 0x0000280805ff75b2 */ /* 0x0002620008000100 */
[----:B------:R1:W1:Y:S01]  /*0420*/  SYNCS.EXCH.64 URZ, [UR5+0x30], UR8 ;  /* 0x0000300805ff75b2 */ /* 0x0002620008000100 */
[----:B------:R1:W1:Y:S01]  /*0430*/  SYNCS.EXCH.64 URZ, [UR5+0x38], UR8 ;  /* 0x0000380805ff75b2 */ /* 0x0002620008000100 */
[----:B------:R-:W-:Y:S01]  /*0440*/  NOP ;  /* 0x0000000000007918 */ /* 0x000fe20000000000 */
.L_x_1:
[----:B------:R-:W-:Y:S01]  /*0450*/  NOP ;  /* 0x0000000000007918 */ /* 0x000fe20000000000 */
[----:B------:R-:W-:Y:S05]  /*0460*/  BRA.U !UP3, `(.L_x_2) ;  /* 0x000000010b087547 */ /* 0x000fea000b800000 */
[----:B-1234-:R-:W-:Y:S01]  /*0470*/  UCGABAR_ARV ;  /* 0x00000000000079c7 */ /* 0x01efe20008000000 */
[----:B------:R-:W-:Y:S05]  /*0480*/  BRA `(.L_x_3) ;  /* 0x0000000000047947 */ /* 0x000fea0003800000 */
.L_x_2:
[----:B-1234-:R-:W-:Y:S01]  /*0490*/  NOP ;  /* 0x0000000000007918 */ /* 0x01efe20000000000 */
.L_x_3:
[----:B------:R-:W-:Y:S05]  /*04a0*/  BRA.U !UP3, `(.L_x_4) ;  /* 0x000000010b0c7547 */ /* 0x000fea000b800000 */
[----:B------:R-:W-:Y:S01]  /*04b0*/  UCGABAR_WAIT ;  /* 0x0000000000007dc7 */ /* 0x000fe20008000000 */
[----:B------:R-:W-:Y:S01]  /*04c0*/  CCTL.IVALL ;  /* 0x00000000ff00798f */ /* 0x000fe20002000000 */
[----:B------:R-:W-:Y:S05]  /*04d0*/  BRA `(.L_x_5) ;  /* 0x0000000000047947 */ /* 0x000fea0003800000 */
.L_x_4:
[----:B------:R-:W-:Y:S06]  /*04e0*/  BAR.SYNC.DEFER_BLOCKING 0x0 ;  /* 0x0000000000007b1d */ /* 0x000fec0000010000 */
.L_x_5:
[----:B------:R-:W-:Y:S01]  /*04f0*/  @!UP4 UMOV UR6, 0x400 ;  /* 0x000004000006c882 */ /* 0x000fe20000000000 */
[----:B------:R-:W-:Y:S01]  /*0500*/  UMOV UR5, 0x1 ;  /* 0x0000000100057882 */ /* 0x000fe20000000000 */
[----:B------:R-:W-:Y:S01]  /*0510*/  UMOV UR4, 0x4 ;  /* 0x0000000400047882 */ /* 0x000fe20000000000 */
[----:B------:R-:W-:Y:S02]  /*0520*/  @!UP4 ULEA UR6, UR32, UR6, 0x18 ;  /* 0x000000062006c291 */ /* 0x000fe4000f8ec0ff */
[----:B------:R-:W-:-:S04]  /*0530*/  @!UP4 UIADD3 UR8, UPT, UPT, -UR5, 0x100000, URZ ;  /* 0x001000000508c890 */ /* 0x000fc8000fffe1ff */
[----:B------:R-:W-:Y:S02]  /*0540*/  @!UP4 USHF.L.U32 UR9, UR8, 0xb, URZ ;  /* 0x0000000b0809c899 */ /* 0x000fe400080006ff */
[----:B------:R-:W-:Y:S02]  /*0550*/  @!UP4 USHF.L.U32 UR8, UR8, 0x1, URZ ;  /* 0x000000010808c899 */ /* 0x000fe400080006ff */
[----:B------:R-:W-:-:S04]  /*0560*/  @!UP4 UIADD3 UR4, UPT, UPT, -UR4, 0x100000, URZ ;  /* 0x001000000404c890 */ /* 0x000fc8000fffe1ff */
[----:B------:R-:W-:Y:S02]  /*0570*/  @!UP4 USHF.L.U32 UR5, UR4, 0xb, URZ ;  /* 0x0000000b0405c899 */ /* 0x000fe400080006ff */
[----:B------:R-:W-:Y:S01]  /*0580*/  @!UP4 USHF.L.U32 UR4, UR4, 0x1, URZ ;  /* 0x000000010404c899 */ /* 0x000fe200080006ff */
[----:B------:R-:W1:Y:S03]  /*0590*/  FENCE.VIEW.ASYNC.S ;  /* 0x00000000000073c6 */ /* 0x000e660000000000 */
[----:B-1----:R1:W2:Y:S08]  /*05a0*/  @!UP4 SYNCS.EXCH.64 URZ, [UR6+0x40], UR8 ;  /* 0x0000400806ffc5b2 */ /* 0x0022b00008000100 */
[----:B------:R1:W3:Y:S01]  /*05b0*/  @!UP4 SYNCS.EXCH.64 URZ, [UR6+0x48], UR4 ;  /* 0x0000480406ffc5b2 */ /* 0x0002e20008000100 */
[----:B------:R-:W-:Y:S01]  /*05c0*/  NOP ;  /* 0x0000000000007918 */ /* 0x000fe20000000000 */
[----:B------:R-:W-:Y:S05]  /*05d0*/  BRA.U !UP3, `(.L_x_6) ;  /* 0x000000010b087547 */ /* 0x000fea000b800000 */
[----:B--23--:R-:W-:Y:S01]  /*05e0*/  UCGABAR_ARV ;  /* 0x00000000000079c7 */ /* 0x00cfe20008000000 */
[----:B------:R-:W-:Y:S05]  /*05f0*/  BRA `(.L_x_7) ;  /* 0x0000000000047947 */ /* 0x000fea0003800000 */
.L_x_6:
[----:B--23--:R-:W-:Y:S01]  /*0600*/  NOP ;  /* 0x0000000000007918 */ /* 0x00cfe20000000000 */
.L_x_7:
[----:B------:R-:W-:Y:S05]  /*0610*/  BRA.U !UP3, `(.L_x_8) ;  /* 0x000000010b0c7547 */ /* 0x000fea000b800000 */
[----:B------:R-:W-:Y:S01]  /*0620*/  UCGABAR_WAIT ;  /* 0x0000000000007dc7 */ /* 0x000fe20008000000 */
[----:B------:R-:W-:Y:S01]  /*0630*/  CCTL.IVALL ;  /* 0x00000000ff00798f */ /* 0x000fe20002000000 */
[----:B------:R-:W-:Y:S05]  /*0640*/  BRA `(.L_x_9) ;  /* 0x0000000000047947 */ /* 0x000fea0003800000 */
.L_x_8:
[----:B------:R-:W-:Y:S06]  /*0650*/  BAR.SYNC.DEFER_BLOCKING 0x0 ;  /* 0x0000000000007b1d */ /* 0x000fec0000010000 */
.L_x_9:
[----:B------:R-:W-:Y:S05]  /*0660*/  BRA.U UP4, `(.L_x_10) ;  /* 0x0000000104407547 */ /* 0x000fea000b800000 */
[----:B-1----:R-:W-:Y:S01]  /*0670*/  UMOV UR6, 0x400 ;  /* 0x0000040000067882 */ /* 0x002fe20000000000 */
[----:B------:R-:W-:Y:S01]  /*0680*/  UMOV UR5, 0x20 ;  /* 0x0000002000057882 */ /* 0x000fe20000000000 */
[----:B------:R-:W-:Y:S01]  /*0690*/  UMOV UR4, 0xc0 ;  /* 0x000000c000047882 */ /* 0x000fe20000000000 */
[----:B------:R-:W-:Y:S02]  /*06a0*/  ULEA UR6, UR32, UR6, 0x18 ;  /* 0x0000000620067291 */ /* 0x000fe4000f8ec0ff */
[----:B------:R-:W-:-:S04]  /*06b0*/  UIADD3 UR8, UPT, UPT, -UR5, 0x100000, URZ ;  /* 0x0010000005087890 */ /* 0x000fc8000fffe1ff */
[----:B------:R-:W-:Y:S02]  /*06c0*/  USHF.L.U32 UR9, UR8, 0xb, URZ ;  /* 0x0000000b08097899 */ /* 0x000fe400080006ff */
[----:B------:R-:W-:Y:S02]  /*06d0*/  USHF.L.U32 UR8, UR8, 0x1, URZ ;  /* 0x0000000108087899 */ /* 0x000fe400080006ff */
[----:B------:R-:W-:-:S04]  /*06e0*/  UIADD3 UR4, UPT, UPT, -UR4, 0x100000, URZ ;  /* 0x0010000004047890 */ /* 0x000fc8000fffe1ff */
[----:B------:R-:W-:Y:S02]  /*06f0*/  USHF.L.U32 UR5, UR4, 0xb, URZ ;  /* 0x0000000b04057899 */ /* 0x000fe400080006ff */
[----:B------:R-:W-:Y:S01]  /*0700*/  USHF.L.U32 UR4, UR4, 0x1, URZ ;  /* 0x0000000104047899 */ /* 0x000fe200080006ff */
[----:B------:R-:W1:Y:S03]  /*0710*/  FENCE.VIEW.ASYNC.S ;  /* 0x00000000000073c6 */ /* 0x000e660000000000 */
[----:B-1----:R2:W3:Y:S01]  /*0720*/  SYNCS.EXCH.64 URZ, [UR6+0x50], UR8 ;  /* 0x0000500806ff75b2 */ /* 0x0024e20008000100 */
[----:B------:R2:W4:Y:S07]  /*0730*/  SYNCS.EXCH.64 URZ, [UR6+0x58], UR8 ;  /* 0x0000580806ff75b2 */ /* 0x00052e0008000100 */
[----:B------:R2:W1:Y:S01]  /*0740*/  SYNCS.EXCH.64 URZ, [UR6+0x60], UR4 ;  /* 0x0000600406ff75b2 */ /* 0x0004620008000100 */
[----:B------:R2:W1:Y:S02]  /*0750*/  SYNCS.EXCH.64 URZ, [UR6+0x68], UR4 ;  /* 0x0000680406ff75b2 */ /* 0x0004640008000100 */
[----:B--2---:R-:W-:Y:S01]  /*0760*/  NOP ;  /* 0x0000000000007918 */ /* 0x004fe20000000000 */
.L_x_10:
[----:B------:R-:W-:Y:S01]  /*0770*/  NOP ;  /* 0x0000000000007918 */ /* 0x000fe20000000000 */
[----:B-1-34-:R-:W-:Y:S06]  /*0780*/  BAR.SYNC.DEFER_BLOCKING 0x0 ;  /* 0x0000000000007b1d */ /* 0x01afec0000010000 */
[----:B------:R-:W-:Y:S05]  /*0790*/  BRA.U !UP3, `(.L_x_11) ;  /* 0x000000010b087547 */ /* 0x000fea000b800000 */
[----:B------:R-:W-:Y:S01]  /*07a0*/  UCGABAR_ARV ;  /* 0x00000000000079c7 */ /* 0x000fe20008000000 */
[----:B------:R-:W-:Y:S05]  /*07b0*/  BRA `(.L_x_12) ;  /* 0x0000000000047947 */ /* 0x000fea0003800000 */
.L_x_11:
[----:B------:R-:W-:Y:S01]  /*07c0*/  NOP ;  /* 0x0000000000007918 */ /* 0x000fe20000000000 */
.L_x_12:
[----:B------:R-:W-:Y:S05]  /*07d0*/  BRA.U !UP3, `(.L_x_13) ;  /* 0x000000010b0c7547 */ /* 0x000fea000b800000 */
[----:B------:R-:W-:Y:S01]  /*07e0*/  UCGABAR_WAIT ;  /* 0x0000000000007dc7 */ /* 0x000fe20008000000 */
[----:B------:R-:W-:Y:S01]  /*07f0*/  CCTL.IVALL ;  /* 0x00000000ff00798f */ /* 0x000fe20002000000 */
[----:B------:R-:W-:Y:S05]  /*0800*/  BRA `(.L_x_14) ;  /* 0x0000000000047947 */ /* 0x000fea0003800000 */
.L_x_13:
[----:B------:R-:W-:Y:S06]  /*0810*/  BAR.SYNC.DEFER_BLOCKING 0x0 ;  /* 0x0000000000007b1d */ /* 0x000fec0000010000 */
.L_x_14:
[----:B------:R-:W-:Y:S01]  /*0820*/  ISETP.NE.AND P0, PT, R70, 0x6, PT ;  /* 0x000000064600780c */ /* 0x000fe20003f05270 */
[----:B------:R-:W1:-:S12]  /*0830*/  LDCU.64 UR22, c[0x0][0x358] ;  /* 0x00006b00ff1677ac */ /* 0x000e580008000a00 */
[----:B------:R-:W-:Y:S05]  /*0840*/  @P0 BRA `(.L_x_15) ;  /* 0x0000000800a80947 */ /* 0x000fea0003800000 */
[----:B------:R-:W-:Y:S01]  /*0850*/  LOP3.LUT R0, R66, 0x1f, RZ, 0xc0, !PT ;  /* 0x0000001f42007812 */ /* 0x000fe200078ec0ff */
[----:B------:R-:W-:Y:S01]  /*0860*/  IMAD.MOV.U32 R18, RZ, RZ, 0x7fffffff ;  /* 0x7fffffffff127424 */ /* 0x000fe200078e00ff */
[----:B------:R-:W2:Y:S01]  /*0870*/  S2UR UR9, SR_CTAID.Z ;  /* 0x00000000000979c3 */ /* 0x000ea20000002700 */
[----:B------:R-:W2:Y:S01]  /*0880*/  LDCU.64 UR6, c[0x0][0x760] ;  /* 0x0000ec00ff0677ac */ /* 0x000ea20008000a00 */
[C---:B------:R-:W-:Y:S01]  /*0890*/  ISETP.GT.U32.AND P0, PT, R0.reuse, 0x7, PT ;  /* 0x000000070000780c */ /* 0x040fe20003f04070 */
[----:B------:R-:W3:Y:S01]  /*08a0*/  LDCU.U8 UR8, c[0x0][0x768] ;  /* 0x0000ed00ff0877ac */ /* 0x000ee20008000000 */
[----:B------:R-:W4:Y:S01]  /*08b0*/  LDCU.U8 UR10, c[0x0][0x769] ;  /* 0x0000ed20ff0a77ac */ /* 0x000f220008000000 */
[----:B------:R-:W5:Y:S10]  /*08c0*/  LDCU UR24, c[0x0][0x770] ;  /* 0x0000ee00ff1877ac */ /* 0x000f740008000800 */
[----:B------:R-:W1:Y:S02]  /*08d0*/  @!P0 LDC.64 R2, c[0x0][0x748] ;  /* 0x0001d200ff028b82 */ /* 0x000e640000000a00 */
[----:B-1----:R-:W-:-:S05]  /*08e0*/  @!P0 IMAD.WIDE.U32 R2, R0, 0x4, R2 ;  /* 0x0000000400028825 */ /* 0x002fca00078e0002 */
[----:B------:R-:W5:Y:S01]  /*08f0*/  @!P0 LDG.E R18, desc[UR22][R2.64] ;  /* 0x0000001602128981 */ /* 0x000f62000c1e1900 */
[----:B--2---:R-:W-:Y:S01]  /*0900*/  UIMAD.WIDE.U32 UR4, UR9, UR7, URZ ;  /* 0x00000007090472a5 */ /* 0x004fe2000f8e00ff */
[----:B------:R-:W1:Y:S01]  /*0910*/  S2UR UR16, SR_CTAID.X ;  /* 0x00000000001079c3 */ /* 0x000e620000002500 */
[----:B------:R-:W-:Y:S01]  /*0920*/  UISETP.GT.U32.AND UP0, UPT, UR9, 0xff, UPT ;  /* 0x000000ff0900788c */ /* 0x000fe2000bf04070 */
[----:B------:R-:W-:Y:S02]  /*0930*/  HFMA2 R0, -RZ, RZ, 0, 5.9604644775390625e-08 ;  /* 0x00000001ff007431 */ /* 0x000fe400000001ff */
[----:B------:R-:W-:Y:S02]  /*0940*/  IMAD.MOV.U32 R10, RZ, RZ, RZ ;  /* 0x000000ffff0a7224 */ /* 0x000fe400078e00ff */
[----:B------:R-:W-:Y:S02]  /*0950*/  UMOV UR11, UR5 ;  /* 0x00000005000b7c82 */ /* 0x000fe40008000000 */
[----:B------:R-:W-:-:S02]  /*0960*/  UIADD3 UR7, UPT, UPT, -UR11, UR9, URZ ;  /* 0x000000090b077290 */ /* 0x000fc4000fffe1ff */
[----:B------:R-:W2:Y:S02]  /*0970*/  LDCU.64 UR4, c[0x0][0x778] ;  /* 0x0000ef00ff0477ac */ /* 0x000ea40008000a00 */
[----:B---3--:R-:W-:-:S04]  /*0980*/  USHF.R.U32.HI UR7, URZ, UR8, UR7 ;  /* 0x00000008ff077299 */ /* 0x008fc80008011607 */
[----:B------:R-:W-:-:S04]  /*0990*/  UIADD3 UR11, UPT, UPT, UR11, UR7, URZ ;  /* 0x000000070b0b7290 */ /* 0x000fc8000fffe0ff */
[----:B----4-:R-:W-:Y:S02]  /*09a0*/  USHF.R.U32.HI UR11, URZ, UR10, UR11 ;  /* 0x0000000aff0b7299 */ /* 0x010fe4000801160b */
[----:B-1----:R-:W-:Y:S02]  /*09b0*/  ULOP3.LUT UR16, UR16, 0x1, URZ, 0xc0, !UPT ;  /* 0x0000000110107892 */ /* 0x002fe4000f8ec0ff */
[----:B------:R-:W-:Y:S01]  /*09c0*/  UIADD3 UR11, UPT, UPT, -UR11, URZ, URZ ;  /* 0x000000ff0b0b7290 */ /* 0x000fe2000fffe1ff */
[----:B------:R-:W1:Y:S03]  /*09d0*/  LDCU.U8 UR7, c[0x0][0x780] ;  /* 0x0000f000ff0777ac */ /* 0x000e660008000000 */
[----:B------:R-:W-:-:S04]  /*09e0*/  UIMAD UR6, UR11, UR6, UR9 ;  /* 0x000000060b0672a4 */ /* 0x000fc8000f8e0209 */
[----:B--2---:R-:W-:-:S03]  /*09f0*/  UIMAD.WIDE.U32 UR12, UR6, UR5, URZ ;  /* 0x00000005060c72a5 */ /* 0x004fc6000f8e00ff */
[----:B------:R-:W2:Y:S04]  /*0a00*/  LDCU.U8 UR11, c[0x0][0x781] ;  /* 0x0000f020ff0b77ac */ /* 0x000ea80008000000 */
[----:B------:R-:W-:Y:S02]  /*0a10*/  UMOV UR5, UR13 ;  /* 0x0000000d00057c82 */ /* 0x000fe40008000000 */
[----:B------:R-:W-:Y:S02]  /*0a20*/  UIADD3 UR18, UPT, UPT, UR6, -UR5, URZ ;  /* 0x8000000506127290 */ /* 0x000fe4000fffe0ff */
[----:B------:R-:W3:Y:S02]  /*0a30*/  LDCU.U8 UR13, c[0x0][0x774] ;  /* 0x0000ee80ff0d77ac */ /* 0x000ee40008000000 */
[----:B-1----:R-:W-:Y:S01]  /*0a40*/  USHF.R.U32.HI UR18, URZ, UR7, UR18 ;  /* 0x00000007ff127299 */ /* 0x002fe20008011612 */
[----:B------:R-:W1:Y:S03]  /*0a50*/  LDCU.U8 UR12, c[0x0][0x775] ;  /* 0x0000eea0ff0c77ac */ /* 0x000e660008000000 */
[----:B------:R-:W-:Y:S01]  /*0a60*/  UIADD3 UR18, UPT, UPT, UR5, UR18, URZ ;  /* 0x0000001205127290 */ /* 0x000fe2000fffe0ff */
[----:B------:R-:W4:Y:S03]  /*0a70*/  LDCU UR5, c[0x0][0x76c] ;  /* 0x0000ed80ff0577ac */ /* 0x000f260008000800 */
[----:B--2---:R-:W-:-:S04]  /*0a80*/  USHF.R.U32.HI UR18, URZ, UR11, UR18 ;  /* 0x0000000bff127299 */ /* 0x004fc80008011612 */
[----:B-----5:R-:W-:-:S07]  /*0a90*/  UIMAD.WIDE.U32 UR24, UR18, UR24, URZ ;  /* 0x00000018121872a5 */ /* 0x020fce000f8e00ff */
[----:B------:R-:W-:Y:S02]  /*0aa0*/  UMOV UR19, UR25 ;  /* 0x0000001900137c82 */ /* 0x000fe40008000000 */
[----:B------:R-:W-:-:S04]  /*0ab0*/  UIADD3 UR17, UPT, UPT, UR18, -UR19, URZ ;  /* 0x8000001312117290 */ /* 0x000fc8000fffe0ff */
[----:B---3--:R-:W-:-:S04]  /*0ac0*/  USHF.R.U32.HI UR17, URZ, UR13, UR17 ;  /* 0x0000000dff117299 */ /* 0x008fc80008011611 */
[----:B------:R-:W-:-:S04]  /*0ad0*/  UIADD3 UR17, UPT, UPT, UR19, UR17, URZ ;  /* 0x0000001113117290 */ /* 0x000fc8000fffe0ff */
[----:B-1----:R-:W-:-:S04]  /*0ae0*/  USHF.R.U32.HI UR17, URZ, UR12, UR17 ;  /* 0x0000000cff117299 */ /* 0x002fc80008011611 */
[----:B------:R-:W-:-:S04]  /*0af0*/  UIADD3 UR17, UPT, UPT, -UR17, URZ, URZ ;  /* 0x000000ff11117290 */ /* 0x000fc8000fffe1ff */
[----:B----4-:R-:W-:Y:S02]  /*0b00*/  UIMAD UR5, UR17, UR5, UR18 ;  /* 0x00000005110572a4 */ /* 0x010fe4000f8e0212 */
[----:B------:R-:W-:Y:S02]  /*0b10*/  UIADD3 UR18, UPT, UPT, -UR18, URZ, URZ ;  /* 0x000000ff12127290 */ /* 0x000fe4000fffe1ff */
[----:B------:R-:W-:Y:S02]  /*0b20*/  UIADD3 UR5, UPT, UPT, UR5, UR5, URZ ;  /* 0x0000000505057290 */ /* 0x000fe4000fffe0ff */
[----:B------:R-:W-:Y:S02]  /*0b30*/  UIMAD UR4, UR18, UR4, UR6 ;  /* 0x00000004120472a4 */ /* 0x000fe4000f8e0206 */
[----:B------:R-:W-:-:S04]  /*0b40*/  ULOP3.LUT UR5, UR5, UR16, URZ, 0xfc, !UPT ;  /* 0x0000001005057292 */ /* 0x000fc8000f8efcff */
[----:B------:R-:W-:Y:S02]  /*0b50*/  MOV R5, UR4 ;  /* 0x0000000400057c02 */ /* 0x000fe40008000f00 */
[----:B------:R-:W-:Y:S01]  /*0b60*/  IMAD.U32 R4, RZ, RZ, UR5 ;  /* 0x00000005ff047e24 */ /* 0x000fe2000f8e00ff */
[----:B------:R1:W2:Y:S01]  /*0b70*/  SHFL.IDX PT, R2, R18, 0x7, 0x1f ;  /* 0x00e01f0012027f89 */ /* 0x0002a200000e0000 */
[----:B------:R-:W-:Y:S05]  /*0b80*/  BRA.U UP0, `(.L_x_16) ;  /* 0x0000000500647547 */ /* 0x000fea000b800000 */
[----:B------:R-:W3:Y:S01]  /*0b90*/  LDC R0, c[0x0][0x374] ;  /* 0x0000dd00ff007b82 */ /* 0x000ee20000000800 */
[----:B--2---:R-:W-:Y:S01]  /*0ba0*/  SHF.R.S32.HI R17, RZ, 0x1f, R2 ;  /* 0x0000001fff117819 */ /* 0x004fe20000011402 */
[----:B------:R-:W-:Y:S02]  /*0bb0*/  IMAD.U32 R19, RZ, RZ, UR9 ;  /* 0x00000009ff137e24 */ /* 0x000fe4000f8e00ff */
[----:B------:R-:W-:Y:S01]  /*0bc0*/  IMAD.MOV.U32 R6, RZ, RZ, -0x1 ;  /* 0xffffffffff067424 */ /* 0x000fe200078e00ff */
[----:B------:R-:W-:Y:S01]  /*0bd0*/  LEA.HI R17, R17, R2, RZ, 0x7 ;  /* 0x0000000211117211 */ /* 0x000fe200078f38ff */
[----:B------:R-:W-:Y:S02]  /*0be0*/  IMAD.MOV.U32 R10, RZ, RZ, RZ ;  /* 0x000000ffff0a7224 */ /* 0x000fe400078e00ff */
[----:B------:R-:W3:Y:S01]  /*0bf0*/  LDC R7, c[0x0][0x370] ;  /* 0x0000dc00ff077b82 */ /* 0x000ee20000000800 */
[----:B------:R-:W-:Y:S01]  /*0c00*/  LOP3.LUT R3, R17, 0xffffff80, RZ, 0xc0, !PT ;  /* 0xffffff8011037812 */ /* 0x000fe200078ec0ff */
[----:B------:R-:W-:-:S03]  /*0c10*/  IMAD.MOV.U32 R15, RZ, RZ, RZ ;  /* 0x000000ffff0f7224 */ /* 0x000fc600078e00ff */
[----:B------:R-:W-:-:S03]  /*0c20*/  ISETP.NE.AND P0, PT, R2, R3, PT ;  /* 0x000000030200720c */ /* 0x000fc60003f05270 */
[----:B------:R-:W2:Y:S01]  /*0c30*/  LDC R16, c[0x0][0x378] ;  /* 0x0000de00ff107b82 */ /* 0x000ea20000000800 */
[----:B------:R-:W-:-:S07]  /*0c40*/  ISETP.LT.AND P0, PT, R2, RZ, P0 ;  /* 0x000000ff0200720c */ /* 0x000fce0000701270 */
[----:B------:R-:W4:Y:S08]  /*0c50*/  LDC R12, c[0x0][0x770] ;  /* 0x0001dc00ff0c7b82 */ /* 0x000f300000000800 */
[----:B------:R-:W1:Y:S01]  /*0c60*/  LDC R11, c[0x0][0x76c] ;  /* 0x0001db00ff0b7b82 */ /* 0x000e620000000800 */
[----:B---3--:R-:W-:Y:S01]  /*0c70*/  IMAD R7, R0, R7, RZ ;  /* 0x0000000700077224 */ /* 0x008fe200078e02ff */
[----:B------:R-:W-:-:S02]  /*0c80*/  SHF.R.S32.HI R0, RZ, 0x7, R17 ;  /* 0x00000007ff007819 */ /* 0x000fc40000011411 */
[----:B------:R-:W-:-:S03]  /*0c90*/  LEA.HI.SX32 R17, R17, 0xffffffff, 0x19 ;  /* 0xffffffff11117811 */ /* 0x000fc600078fcaff */
[----:B------:R-:W-:Y:S01]  /*0ca0*/  @!P0 IMAD.MOV R17, RZ, RZ, R0 ;  /* 0x000000ffff118224 */ /* 0x000fe200078e0200 */
[----:B------:R-:W3:Y:S01]  /*0cb0*/  LDC.64 R8, c[0x0][0x760] ;  /* 0x0001d800ff087b82 */ /* 0x000ee20000000a00 */
[----:B--2---:R-:W-:Y:S02]  /*0cc0*/  IMAD R16, R7, R16, RZ ;  /* 0x0000001007107224 */ /* 0x004fe400078e02ff */
[----:B------:R-:W-:-:S03]  /*0cd0*/  IMAD.MOV.U32 R0, RZ, RZ, 0x1 ;  /* 0x00000001ff007424 */ /* 0x000fc600078e00ff */
[----:B------:R-:W-:Y:S02]  /*0ce0*/  LEA.HI R16, R16, R16, RZ, 0x1 ;  /* 0x0000001010107211 */ /* 0x000fe400078f08ff */
[----:B------:R-:W2:Y:S02]  /*0cf0*/  LDC.64 R2, c[0x0][0x778] ;  /* 0x0001de00ff027b82 */ /* 0x000ea40000000a00 */
[----:B----4-:R-:W-:-:S07]  /*0d00*/  SHF.R.S32.HI R16, RZ, 0x1, R16 ;  /* 0x00000001ff107819 */ /* 0x010fce0000011410 */
.L_x_21:
[----:B------:R-:W-:-:S13]  /*0d10*/  ISETP.GE.AND P0, PT, R4, R17, PT ;  /* 0x000000110400720c */ /* 0x000fda0003f06270 */
[----:B------:R-:W-:Y:S05]  /*0d20*/  @P0 BRA `(.L_x_17) ;  /* 0x0000000000940947 */ /* 0x000fea0003800000 */
[----:B------:R-:W-:-:S04]  /*0d30*/  SHF.L.U32 R7, R4, 0x7, RZ ;  /* 0x0000000704077819 */ /* 0x000fc800000006ff */
[----:B------:R-:W-:-:S13]  /*0d40*/  ISETP.GE.AND P0, PT, R7, R15, PT ;  /* 0x0000000f0700720c */ /* 0x000fda0003f06270 */
[----:B------:R-:W-:Y:S05]  /*0d50*/  @!P0 BRA `(.L_x_18) ;  /* 0x0000000000388947 */ /* 0x000fea0003800000 */
[----:B------:R-:W-:Y:S01]  /*0d60*/  VIADD R13, R6, 0x1 ;  /* 0x00000001060d7836 */ /* 0x000fe20000000000 */
[----:B------:R-:W-:-:S04]  /*0d70*/  MOV R6, 0xffffffff ;  /* 0xffffffff00067802 */ /* 0x000fc80000000f00 */
[----:B------:R-:W-:-:S13]  /*0d80*/  ISETP.GT.U32.AND P0, PT, R13, 0x1f, PT ;  /* 0x0000001f0d00780c */ /* 0x000fda0003f04070 */
[----:B------:R-:W-:Y:S05]  /*0d90*/  @P0 BRA `(.L_x_19) ;  /* 0x0000000000240947 */ /* 0x000fea0003800000 */
[----:B------:R-:W-:Y:S01]  /*0da0*/  ISETP.GT.AND P0, PT, R18, R7, PT ;  /* 0x000000071200720c */ /* 0x000fe20003f04270 */
[----:B------:R-:W-:-:S05]  /*0db0*/  IMAD.MOV.U32 R6, RZ, RZ, -0x1 ;  /* 0xffffffffff067424 */ /* 0x000fca00078e00ff */
[----:B------:R-:W-:-:S07]  /*0dc0*/  SHF.L.U32 R6, R6, R13, RZ ;  /* 0x0000000d06067219 */ /* 0x000fce00000006ff */
[----:B------:R-:W-:-:S04]  /*0dd0*/  VOTE.ANY R7, PT, P0 ;  /* 0x0000000000077806 */ /* 0x000fc800000e0100 */
[----:B------:R-:W-:-:S05]  /*0de0*/  LOP3.LUT P0, R7, R7, RZ, R6, 0xa0, !PT ;  /* 0x000000ff07077212 */ /* 0x000fca000780a006 */
[----:B------:R-:W-:-:S05]  /*0df0*/  VIADD R6, R7, 0xffffffff ;  /* 0xffffffff07067836 */ /* 0x000fca0000000000 */
[----:B------:R-:W-:-:S04]  /*0e00*/  LOP3.LUT R7, R7, R6, RZ, 0xc, !PT ;  /* 0x0000000607077212 */ /* 0x000fc800078e0cff */
[----:B------:R-:W4:Y:S02]  /*0e10*/  POPC R6, R7 ;  /* 0x0000000700067309 */ /* 0x000f240000000000 */
[----:B----4-:R-:W-:-:S07]  /*0e20*/  SEL R6, R6, 0xffffffff, P0 ;  /* 0xffffffff06067807 */ /* 0x010fce0000000000 */
.L_x_19:
[----:B------:R4:W3:Y:S02]  /*0e30*/  SHFL.IDX PT, R15, R18, R6, 0x1f ;  /* 0x00001f06120f7589 */ /* 0x0008e400000e0000 */
.L_x_18:
[----:B------:R-:W5:Y:S01]  /*0e40*/  S2R R13, SR_CgaCtaId ;  /* 0x00000000000d7919 */ /* 0x000f620000008800 */
[----:B------:R-:W-:Y:S01]  /*0e50*/  MOV R14, 0x400 ;  /* 0x00000400000e7802 */ /* 0x000fe20000000f00 */
[----:B------:R-:W-:-:S03]  /*0e60*/  IMAD.U32 R21, R0, -0x80000000, RZ ;  /* 0x8000000000157824 */ /* 0x000fc600078e00ff */
[----:B-----5:R-:W-:-:S05]  /*0e70*/  LEA R13, R13, R14, 0x18 ;  /* 0x0000000e0d0d7211 */ /* 0x020fca00078ec0ff */
[----:B------:R-:W-:-:S04]  /*0e80*/  IMAD R14, R10, 0x8, R13 ;  /* 0x000000080a0e7824 */ /* 0x000fc800078e020d */
[----:B------:R-:W5:Y:S02]  /*0e90*/  SYNCS.PHASECHK.TRANS64.TRYWAIT P0, [R14+URZ+0x60], R21 ;  /* 0x000060150e0075a7 */ /* 0x000f6400080011ff */
[----:B-----5:R-:W-:Y:S05]  /*0ea0*/  @!P0 BRA `(.L_x_20) ;  /* 0x0000004000208947 */ /* 0x020fea0003800000 */
.L_x_70:
[----:B------:R-:W-:Y:S01]  /*0eb0*/  ELECT P0, URZ, PT ;  /* 0x0000000000ff782f */ /* 0x000fe20003800000 */
[----:B------:R-:W-:-:S12]  /*0ec0*/  IMAD.MOV.U32 R7, RZ, RZ, 0x1 ;  /* 0x00000001ff077424 */ /* 0x000fd800078e00ff */
[C---:B------:R-:W-:Y:S02]  /*0ed0*/  @P0 IMAD R13, R10.reuse, 0x10, R13 ;  /* 0x000000100a0d0824 */ /* 0x040fe400078e020d */
[----:B------:R-:W-:-:S03]  /*0ee0*/  VIADD R10, R10, 0x1 ;  /* 0x000000010a0a7836 */ /* 0x000fc60000000000 */
[----:B------:R4:W-:Y:S02]  /*0ef0*/  @P0 STS.128 [R13+0x37c10], R4 ;  /* 0x037c10040d000388 */ /* 0x0009e40000000c00 */
[----:B------:R-:W-:Y:S01]  /*0f00*/  ISETP.NE.AND P0, PT, R10, 0x2, PT ;  /* 0x000000020a00780c */ /* 0x000fe20003f05270 */
[----:B------:R5:W-:Y:S06]  /*0f10*/  MEMBAR.ALL.CTA ;  /* 0x0000000000007992 */ /* 0x000bec0000008000 */
[----:B-----5:R-:W5:Y:S01]  /*0f20*/  FENCE.VIEW.ASYNC.S ;  /* 0x00000000000073c6 */ /* 0x020f620000000000 */
[----:B----4-:R-:W-:-:S02]  /*0f30*/  SEL R21, RZ, 0x1, P0 ;  /* 0x00000001ff157807 */ /* 0x010fc40000000000 */
[----:B------:R-:W-:Y:S02]  /*0f40*/  SEL R10, R10, RZ, P0 ;  /* 0x000000ff0a0a7207 */ /* 0x000fe40000000000 */
[----:B------:R-:W-:Y:S01]  /*0f50*/  LOP3.LUT R0, R0, R21, RZ, 0x3c, !PT ;  /* 0x0000001500007212 */ /* 0x000fe200078e3cff */
[----:B-----5:R-:W-:Y:S06]  /*0f60*/  BAR.SYNC.DEFER_BLOCKING 0x4, 0x20 ;  /* 0x0100800000007b1d */ /* 0x020fec0000010000 */
[----:B------:R4:W-:Y:S02]  /*0f70*/  SYNCS.ARRIVE.TRANS64.ART0 RZ, [R14+URZ+0x50], R7 ;  /* 0x000050070eff79a7 */ /* 0x0009e400085000ff */
.L_x_17:
[----:B------:R-:W-:-:S04]  /*0f80*/  IMAD.IADD R19, R16, 0x1, R19 ;  /* 0x0000000110137824 */ /* 0x000fc800078e0213 */
[C---:B---3--:R-:W-:Y:S01]  /*0f90*/  IMAD.HI.U32 R5, R19.reuse, R9, RZ ;  /* 0x0000000913057227 */ /* 0x048fe200078e00ff */
[----:B------:R-:W-:-:S04]  /*0fa0*/  ISETP.GE.AND P0, PT, R19, 0x100, PT ;  /* 0x000001001300780c */ /* 0x000fc80003f06270 */
[----:B------:R-:W-:-:S04]  /*0fb0*/  IADD3 R4, PT, PT, R19, -R5, RZ ;  /* 0x8000000513047210 */ /* 0x000fc80007ffe0ff */
[----:B------:R-:W-:-:S05]  /*0fc0*/  SHF.R.U32.HI R4, RZ, UR8, R4 ;  /* 0x00000008ff047c19 */ /* 0x000fca0008011604 */
[----:B------:R-:W-:-:S05]  /*0fd0*/  IMAD.IADD R4, R5, 0x1, R4 ;  /* 0x0000000105047824 */ /* 0x000fca00078e0204 */
[----:B----4-:R-:W-:-:S04]  /*0fe0*/  SHF.R.U32.HI R14, RZ, UR10, R4 ;  /* 0x0000000aff0e7c19 */ /* 0x010fc80008011604 */
[----:B------:R-:W-:-:S05]  /*0ff0*/  IADD3 R14, PT, PT, -R14, RZ, RZ ;  /* 0x000000ff0e0e7210 */ /* 0x000fca0007ffe1ff */
[----:B------:R-:W-:-:S04]  /*1000*/  IMAD R14, R8, R14, R19 ;  /* 0x0000000e080e7224 */ /* 0x000fc800078e0213 */
[----:B--2---:R-:W-:-:S04]  /*1010*/  IMAD.HI.U32 R5, R14, R3, RZ ;  /* 0x000000030e057227 */ /* 0x004fc800078e00ff */
[----:B------:R-:W-:-:S05]  /*1020*/  IMAD.IADD R4, R14, 0x1, -R5 ;  /* 0x000000010e047824 */ /* 0x000fca00078e0a05 */
[----:B------:R-:W-:-:S04]  /*1030*/  SHF.R.U32.HI R4, RZ, UR7, R4 ;  /* 0x00000007ff047c19 */ /* 0x000fc80008011604 */
[----:B------:R-:W-:-:S04]  /*1040*/  IADD3 R5, PT, PT, R5, R4, RZ ;  /* 0x0000000405057210 */ /* 0x000fc80007ffe0ff */
[----:B------:R-:W-:-:S05]  /*1050*/  SHF.R.U32.HI R5, RZ, UR11, R5 ;  /* 0x0000000bff057c19 */ /* 0x000fca0008011605 */
[----:B------:R-:W-:-:S04]  /*1060*/  IMAD.HI.U32 R7, R5, R12, RZ ;  /* 0x0000000c05077227 */ /* 0x000fc800078e00ff */
[----:B------:R-:W-:-:S05]  /*1070*/  IMAD.IADD R4, R5, 0x1, -R7 ;  /* 0x0000000105047824 */ /* 0x000fca00078e0a07 */
[----:B------:R-:W-:-:S04]  /*1080*/  SHF.R.U32.HI R4, RZ, UR13, R4 ;  /* 0x0000000dff047c19 */ /* 0x000fc80008011604 */
[----:B------:R-:W-:-:S04]  /*1090*/  IADD3 R4, PT, PT, R7, R4, RZ ;  /* 0x0000000407047210 */ /* 0x000fc80007ffe0ff */
[----:B------:R-:W-:-:S05]  /*10a0*/  SHF.R.U32.HI R4, RZ, UR12, R4 ;  /* 0x0000000cff047c19 */ /* 0x000fca0008011604 */
[----:B------:R-:W-:-:S04]  /*10b0*/  IMAD.MOV R4, RZ, RZ, -R4 ;  /* 0x000000ffff047224 */ /* 0x000fc800078e0a04 */
[----:B-1----:R-:W-:Y:S01]  /*10c0*/  IMAD R4, R11, R4, R5 ;  /* 0x000000040b047224 */ /* 0x002fe200078e0205 */
[----:B------:R-:W-:-:S03]  /*10d0*/  IADD3 R5, PT, PT, -R5, RZ, RZ ;  /* 0x000000ff05057210 */ /* 0x000fc60007ffe1ff */
[----:B------:R-:W-:Y:S02]  /*10e0*/  IMAD.IADD R4, R4, 0x1, R4 ;  /* 0x0000000104047824 */ /* 0x000fe400078e0204 */
[----:B------:R-:W-:-:S03]  /*10f0*/  IMAD R5, R2, R5, R14 ;  /* 0x0000000502057224 */ /* 0x000fc600078e020e */
[----:B------:R-:W-:Y:S01]  /*1100*/  LOP3.LUT R4, R4, UR16, RZ, 0xfc, !PT ;  /* 0x0000001004047c12 */ /* 0x000fe2000f8efcff */
[----:B------:R-:W-:Y:S06]  /*1110*/  @!P0 BRA `(.L_x_21) ;  /* 0xfffffff800fc8947 */ /* 0x000fec000383ffff */
.L_x_16:
[----:B------:R-:W3:Y:S01]  /*1120*/  S2UR UR32, SR_CgaCtaId ;  /* 0x00000000002079c3 */ /* 0x000ee20000008800 */
[----:B------:R-:W-:Y:S01]  /*1130*/  UMOV UR4, 0x400 ;  /* 0x0000040000047882 */ /* 0x000fe20000000000 */
[----:B------:R-:W-:Y:S01]  /*1140*/  IMAD.U32 R6, R0, -0x80000000, RZ ;  /* 0x8000000000067824 */ /* 0x000fe200078e00ff */
[C---:B------:R-:W-:Y:S01]  /*1150*/  ISETP.NE.AND P0, PT, R10.reuse, 0x1, PT ;  /* 0x000000010a00780c */ /* 0x040fe20003f05270 */
[----:B------:R-:W-:-:S05]  /*1160*/  VIADD R3, R10, 0x2 ;  /* 0x000000020a037836 */ /* 0x000fca0000000000 */
[----:B------:R-:W-:Y:S01]  /*1170*/  SEL R3, R3, 0x1, P0 ;  /* 0x0000000103037807 */ /* 0x000fe20000000000 */
[----:B---3--:R-:W-:-:S06]  /*1180*/  ULEA UR4, UR32, UR4, 0x18 ;  /* 0x0000000420047291 */ /* 0x008fcc000f8ec0ff */
[----:B--2---:R-:W-:-:S04]  /*1190*/  LEA R2, R10, UR4, 0x3 ;  /* 0x000000040a027c11 */ /* 0x004fc8000f8e18ff */
[----:B------:R-:W2:Y:S02]  /*11a0*/  SYNCS.PHASECHK.TRANS64.TRYWAIT P1, [R2+URZ+0x60], R6 ;  /* 0x00006006020075a7 */ /* 0x000ea400080211ff */
[----:B--2---:R-:W-:Y:S05]  /*11b0*/  @!P1 BRA `(.L_x_22) ;  /* 0x0000003c00749947 */ /* 0x004fea0003800000 */
.L_x_72:
[----:B------:R-:W-:Y:S02]  /*11c0*/  ELECT P2, URZ, PT ;  /* 0x0000000000ff782f */ /* 0x000fe40003840000 */
[C---:B------:R-:W-:Y:S01]  /*11d0*/  ISETP.NE.AND P0, PT, R3.reuse, 0x2, PT ;  /* 0x000000020300780c */ /* 0x040fe20003f05270 */
[----:B--2---:R-:W-:Y:S02]  /*11e0*/  IMAD.MOV.U32 R7, RZ, RZ, RZ ;  /* 0x000000ffff077224 */ /* 0x004fe400078e00ff */
[----:B------:R-:W-:Y:S01]  /*11f0*/  IMAD.MOV.U32 R11, RZ, RZ, 0x1 ;  /* 0x00000001ff0b7424 */ /* 0x000fe200078e00ff */
[----:B------:R-:W-:Y:S02]  /*1200*/  ISETP.EQ.XOR P1, PT, R10, 0x1, !P0 ;  /* 0x000000010a00780c */ /* 0x000fe40004722a70 */
[----:B------:R-:W-:Y:S02]  /*1210*/  SEL R3, R3, RZ, P0 ;  /* 0x000000ff03037207 */ /* 0x000fe40000000000 */
[----:B------:R-:W-:-:S02]  /*1220*/  SEL R9, RZ, 0x1, !P1 ;  /* 0x00000001ff097807 */ /* 0x000fc40004800000 */
[----:B------:R-:W-:Y:S02]  /*1230*/  LEA R3, R3, UR4, 0x3 ;  /* 0x0000000403037c11 */ /* 0x000fe4000f8e18ff */
[----:B------:R-:W-:Y:S01]  /*1240*/  @P2 LEA R10, R10, UR4, 0x4 ;  /* 0x000000040a0a2c11 */ /* 0x000fe2000f8e20ff */
[----:B------:R-:W-:Y:S01]  /*1250*/  @P2 IMAD.MOV.U32 R6, RZ, RZ, -0x1 ;  /* 0xffffffffff062424 */ /* 0x000fe200078e00ff */
[----:B------:R-:W-:-:S04]  /*1260*/  LOP3.LUT R9, R0, R9, RZ, 0x3c, !PT ;  /* 0x0000000900097212 */ /* 0x000fc800078e3cff */
[----:B------:R2:W-:Y:S01]  /*1270*/  @P2 STS.128 [R10+0x37c10], R4 ;  /* 0x037c10040a002388 */ /* 0x0005e20000000c00 */
[----:B------:R-:W-:Y:S01]  /*1280*/  IMAD.U32 R8, R9, -0x80000000, RZ ;  /* 0x8000000009087824 */ /* 0x000fe200078e00ff */
[----:B------:R3:W-:Y:S06]  /*1290*/  MEMBAR.ALL.CTA ;  /* 0x0000000000007992 */ /* 0x0007ec0000008000 */
[----:B---3--:R-:W3:Y:S02]  /*12a0*/  FENCE.VIEW.ASYNC.S ;  /* 0x00000000000073c6 */ /* 0x008ee40000000000 */
[----:B---3--:R-:W-:Y:S06]  /*12b0*/  BAR.SYNC.DEFER_BLOCKING 0x4, 0x20 ;  /* 0x0100800000007b1d */ /* 0x008fec0000010000 */
[----:B------:R2:W-:Y:S01]  /*12c0*/  SYNCS.ARRIVE.TRANS64.ART0 RZ, [R2+URZ+0x50], R11 ;  /* 0x0000500b02ff79a7 */ /* 0x0005e200085000ff */
[----:B------:R-:W3:Y:S02]  /*12d0*/  SYNCS.PHASECHK.TRANS64.TRYWAIT P0, [R3+URZ+0x60], R8 ;  /* 0x00006008030075a7 */ /* 0x000ee400080011ff */
[----:B--23--:R-:W-:Y:S05]  /*12e0*/  @!P0 BRA `(.L_x_23) ;  /* 0x0000003c00408947 */ /* 0x00cfea0003800000 */
.L_x_15:
[----:B------:R-:W-:-:S13]  /*12f0*/  ISETP.NE.AND P0, PT, R70, 0x5, PT ;  /* 0x000000054600780c */ /* 0x000fda0003f05270 */
[----:B------:R-:W-:Y:S05]  /*1300*/  @P0 BRA `(.L_x_24) ;  /* 0x0000000400f40947 */ /* 0x000fea0003800000 */
[----:B------:R-:W-:Y:S02]  /*1310*/  UMOV UR4, 0x400 ;  /* 0x0000040000047882 */ /* 0x000fe40000000000 */
[----:B------:R-:W-:-:S09]  /*1320*/  ULEA UR32, UR32, UR4, 0x18 ;  /* 0x0000000420207291 */ /* 0x000fd2000f8ec0ff */
[----:B------:R-:W3:Y:S02]  /*1330*/  SYNCS.PHASECHK.TRANS64.TRYWAIT P0, [UR32+0x50], RZ ;  /* 0x000050ffff0075a7 */ /* 0x000ee40008001120 */
[----:B---3--:R-:W-:Y:S05]  /*1340*/  @!P0 BRA `(.L_x_25) ;  /* 0x0000003c00408947 */ /* 0x008fea0003800000 */
.L_x_75:
[----:B------:R-:W4:Y:S01]  /*1350*/  LDS.128 R4, [UR32+0x37c10] ;  /* 0x037c1020ff047984 */ /* 0x000f220008000c00 */
[----:B---3--:R-:W-:Y:S01]  /*1360*/  HFMA2 R0, -RZ, RZ, 0, 5.9604644775390625e-08 ;  /* 0x00000001ff007431 */ /* 0x008fe200000001ff */
[----:B------:R-:W-:Y:S01]  /*1370*/  UMOV UR34, 0x1 ;  /* 0x0000000100227882 */ /* 0x000fe20000000000 */
[----:B------:R-:W-:Y:S01]  /*1380*/  UMOV UR33, URZ ;  /* 0x000000ff00217c82 */ /* 0x000fe20008000000 */
[----:B------:R3:W-:Y:S06]  /*1390*/  MEMBAR.ALL.CTA ;  /* 0x0000000000007992 */ /* 0x0007ec0000008000 */
[----:B---3--:R-:W3:Y:S02]  /*13a0*/  FENCE.VIEW.ASYNC.S ;  /* 0x00000000000073c6 */ /* 0x008ee40000000000 */
[----:B---3--:R3:W-:Y:S01]  /*13b0*/  SYNCS.ARRIVE.TRANS64.ART0 RZ, [UR32+0x60], R0 ;  /* 0x00006000ffff79a7 */ /* 0x0087e20008500020 */
[----:B----4-:R-:W-:-:S13]  /*13c0*/  ISETP.NE.AND P0, PT, R7, 0x1, PT ;  /* 0x000000010700780c */ /* 0x010fda0003f05270 */
[----:B---3--:R-:W-:Y:S05]  /*13d0*/  @P0 BRA `(.L_x_26) ;  /* 0x0000000400700947 */ /* 0x008fea0003800000 */
[----:B------:R-:W3:Y:S01]  /*13e0*/  LDCU.64 UR4, c[0x0][0x348] ;  /* 0x00006900ff0477ac */ /* 0x000ee20008000a00 */
[----:B------:R-:W-:Y:S01]  /*13f0*/  R2UR UR11, R5 ;  /* 0x00000000050b72ca */ /* 0x000fe200000e0000 */
[----:B------:R-:W-:Y:S01]  /*1400*/  IMAD.MOV.U32 R8, RZ, RZ, 0x1 ;  /* 0x00000001ff087424 */ /* 0x000fe200078e00ff */
[----:B------:R-:W-:Y:S01]  /*1410*/  R2UR UR19, R4 ;  /* 0x00000000041372ca */ /* 0x000fe200000e0000 */
[----:B------:R-:W-:Y:S01]  /*1420*/  IMAD.MOV.U32 R2, RZ, RZ, RZ ;  /* 0x000000ffff027224 */ /* 0x000fe200078e00ff */
[----:B------:R-:W-:Y:S01]  /*1430*/  R2UR UR28, R6 ;  /* 0x00000000061c72ca */ /* 0x000fe200000e0000 */
[----:B------:R-:W-:Y:S01]  /*1440*/  UMOV UR34, 0x1 ;  /* 0x0000000100227882 */ /* 0x000fe20000000000 */
[----:B------:R-:W-:Y:S01]  /*1450*/  UMOV UR33, URZ ;  /* 0x000000ff00217c82 */ /* 0x000fe20008000000 */
[----:B------:R-:W-:Y:S01]  /*1460*/  UMOV UR18, URZ ;  /* 0x000000ff00127c82 */ /* 0x000fe20008000000 */
[----:B------:R-:W-:Y:S01]  /*1470*/  UMOV UR10, URZ ;  /* 0x000000ff000a7c82 */ /* 0x000fe20008000000 */
[----:B---3--:R-:W-:-:S02]  /*1480*/  UIADD3 UR42, UP3, UPT, UR4, 0x40, URZ ;  /* 0x00000040042a7890 */ /* 0x008fc4000ff7e0ff */
[----:B------:R-:W-:Y:S02]  /*1490*/  UIADD3 UR40, UP2, UPT, UR4, 0xc0, URZ ;  /* 0x000000c004287890 */ /* 0x000fe4000ff5e0ff */
[----:B------:R-:W-:Y:S02]  /*14a0*/  UIADD3 UR38, UP1, UPT, UR4, 0x140, URZ ;  /* 0x0000014004267890 */ /* 0x000fe4000ff3e0ff */
[----:B------:R-:W-:Y:S02]  /*14b0*/  UIADD3 UR36, UP0, UPT, UR4, 0x1c0, URZ ;  /* 0x000001c004247890 */ /* 0x000fe4000ff1e0ff */
[----:B------:R-:W-:Y:S02]  /*14c0*/  UIADD3.X UR43, UPT, UPT, URZ, UR5, URZ, UP3, !UPT ;  /* 0x00000005ff2b7290 */ /* 0x000fe40009ffe4ff */
[----:B------:R-:W-:Y:S02]  /*14d0*/  UIADD3.X UR41, UPT, UPT, URZ, UR5, URZ, UP2, !UPT ;  /* 0x00000005ff297290 */ /* 0x000fe400097fe4ff */
[----:B------:R-:W-:-:S02]  /*14e0*/  UIADD3.X UR39, UPT, UPT, URZ, UR5, URZ, UP1, !UPT ;  /* 0x00000005ff277290 */ /* 0x000fc40008ffe4ff */
[----:B------:R-:W-:-:S12]  /*14f0*/  UIADD3.X UR37, UPT, UPT, URZ, UR5, URZ, UP0, !UPT ;  /* 0x00000005ff257290 */ /* 0x000fd800087fe4ff */
.L_x_31:
[----:B------:R-:W-:Y:S01]  /*1500*/  USHF.L.U32 UR4, UR34, 0x1f, URZ ;  /* 0x0000001f22047899 */ /* 0x000fe200080006ff */
[----:B------:R-:W-:Y:S01]  /*1510*/  HFMA2 R4, -RZ, RZ, 0, -6 ;  /* 0x0000c600ff047431 */ /* 0x000fe200000001ff */
[----:B------:R-:W-:Y:S02]  /*1520*/  ULEA UR5, UR33, UR32, 0x3 ;  /* 0x0000002021057291 */ /* 0x000fe4000f8e18ff */
[----:B------:R-:W-:Y:S02]  /*1530*/  ULEA UR27, UR11, UR15, 0x1 ;  /* 0x0000000f0b1b7291 */ /* 0x000fe4000f8e08ff */
[----:B--2---:R-:W-:Y:S01]  /*1540*/  MOV R3, UR4 ;  /* 0x0000000400037c02 */ /* 0x004fe20008000f00 */
[----:B------:R-:W-:Y:S02]  /*1550*/  USHF.L.U32 UR7, UR19, 0x7, URZ ;  /* 0x0000000713077899 */ /* 0x000fe400080006ff */
[----:B------:R-:W-:Y:S02]  /*1560*/  UIADD3 UR11, UPT, UPT, UR15, UR11, UR11 ;  /* 0x0000000b0f0b7290 */ /* 0x000fe4000fffe00b */
[----:B---3--:R2:W3:Y:S01]  /*1570*/  SYNCS.PHASECHK.TRANS64.TRYWAIT P2, [UR5+0x20], R3 ;  /* 0x00002003ff0075a7 */ /* 0x0084e20008041105 */
[----:B------:R-:W-:Y:S01]  /*1580*/  USHF.L.U32 UR27, UR27, 0x7, URZ ;  /* 0x000000071b1b7899 */ /* 0x000fe200080006ff */
[----:B------:R-:W-:-:S11]  /*1590*/  UMOV UR20, URZ ;  /* 0x000000ff00147c82 */ /* 0x000fd60008000000 */
.L_x_29:
[----:B------:R-:W-:Y:S02]  /*15a0*/  UIADD3 UR30, UPT, UPT, UR33, 0x1, URZ ;  /* 0x00000001211e7890 */ /* 0x000fe4000fffe0ff */
[----:B------:R-:W-:Y:S02]  /*15b0*/  USHF.L.U32 UR6, UR20, 0x7, URZ ;  /* 0x0000000714067899 */ /* 0x000fe400080006ff */
[----:B------:R-:W-:Y:S02]  /*15c0*/  ULEA UR5, UR33, UR32, 0x3 ;  /* 0x0000002021057291 */ /* 0x000fe4000f8e18ff */
[----:B----4-:R-:W-:Y:S02]  /*15d0*/  ULEA UR8, UR33, UR15, 0x1 ;  /* 0x0000000f21087291 */ /* 0x010fe4000f8e08ff */
[----:B------:R-:W-:Y:S02]  /*15e0*/  ULEA UR4, UR33, UR32, 0xe ;  /* 0x0000002021047291 */ /* 0x000fe4000f8e70ff */
[----:B------:R-:W-:-:S02]  /*15f0*/  UISETP.NE.AND UP1, UPT, UR30, 0x4, UPT ;  /* 0x000000041e00788c */ /* 0x000fc4000bf25270 */
[----:B------:R-:W-:Y:S02]  /*1600*/  ULEA UR24, UR8, UR32, 0xe ;  /* 0x0000002008187291 */ /* 0x000fe4000f8e70ff */
[----:B------:R-:W-:Y:S02]  /*1610*/  ULEA UR16, UR33, UR32, 0x9 ;  /* 0x0000002021107291 */ /* 0x000fe4000f8e48ff */
[----:B------:R-:W-:Y:S02]  /*1620*/  ULEA UR8, UR8, UR32, 0x9 ;  /* 0x0000002008087291 */ /* 0x000fe4000f8e48ff */
[----:B------:R-:W-:Y:S02]  /*1630*/  UIADD3 UR4, UPT, UPT, UR4, 0x6400, URZ ;  /* 0x0000640004047890 */ /* 0x000fe4000fffe0ff */
[----:B------:R-:W-:Y:S02]  /*1640*/  USEL UR9, URZ, 0x1, UP1 ;  /* 0x00000001ff097887 */ /* 0x000fe40008800000 */
[----:B------:R-:W-:Y:S01]  /*1650*/  UISETP.GT.U32.AND UP0, UPT, UR20, 0x1e, UPT ;  /* 0x0000001e1400788c */ /* 0x000fe2000bf04070 */
[----:B------:R-:W-:Y:S01]  /*1660*/  UMOV UR29, 0x30000 ;  /* 0x00030000001d7882 */ /* 0x000fe20000000000 */
[----:B------:R-:W-:Y:S01]  /*1670*/  UMOV UR12, UR20 ;  /* 0x00000014000c7c82 */ /* 0x000fe20008000000 */
[----:B------:R-:W-:Y:S01]  /*1680*/  UMOV UR13, UR28 ;  /* 0x0000001c000d7c82 */ /* 0x000fe20008000000 */
[----:B------:R-:W-:Y:S01]  /*1690*/  UMOV UR25, UR5 ;  /* 0x0000000500197c82 */ /* 0x000fe20008000000 */
[----:B------:R-:W-:Y:S01]  /*16a0*/  UMOV UR26, UR6 ;  /* 0x00000006001a7c82 */ /* 0x000fe20008000000 */
[----:B---3--:R-:W-:Y:S05]  /*16b0*/  @P2 BRA `(.L_x_27) ;  /* 0x0000000000102947 */ /* 0x008fea0003800000 */
[----:B------:R-:W-:-:S06]  /*16c0*/  USHF.L.U32 UR17, UR34, 0x1f, URZ ;  /* 0x0000001f22117899 */ /* 0x000fcc00080006ff */
[----:B--2---:R-:W-:-:S04]  /*16d0*/  MOV R3, UR17 ;  /* 0x0000001100037c02 */ /* 0x004fc80008000f00 */
[----:B------:R-:W2:Y:S02]  /*16e0*/  SYNCS.PHASECHK.TRANS64.TRYWAIT P0, [UR5+0x20], R3 ;  /* 0x00002003ff0075a7 */ /* 0x000ea40008001105 */
[----:B--2---:R-:W-:Y:S05]  /*16f0*/  @!P0 BRA `(.L_x_28) ;  /* 0x00000038006c8947 */ /* 0x004fea0003800000 */
.L_x_27:
[----:B------:R-:W-:Y:S02]  /*1700*/  ELECT P1, URZ, PT ;  /* 0x0000000000ff782f */ /* 0x000fe40003820000 */
[----:B------:R-:W-:Y:S01]  /*1710*/  PLOP3.LUT P0, PT, PT, PT, UP0, 0x80, 0x8 ;  /* 0x000000000008781c */ /* 0x000fe20003f0f008 */
[----:B------:R-:W-:Y:S01]  /*1720*/  ULOP3.LUT UR34, UR34, UR9, URZ, 0x3c, !UPT ;  /* 0x0000000922227292 */ /* 0x000fe2000f8e3cff */
[----:B------:R-:W-:Y:S01]  /*1730*/  PLOP3.LUT P2, PT, PT, PT, PT, 0x80, 0x8 ;  /* 0x000000000008781c */ /* 0x000fe20003f4f070 */
[----:B------:R-:W-:Y:S02]  /*1740*/  USEL UR33, UR30, URZ, UP1 ;  /* 0x000000ff1e217287 */ /* 0x000fe40008800000 */
[----:B------:R-:W-:Y:S02]  /*1750*/  UIADD3 UR24, UPT, UPT, UR24, 0x16400, URZ ;  /* 0x0001640018187890 */ /* 0x000fe4000fffe0ff */
[----:B------:R-:W-:Y:S02]  /*1760*/  UIADD3 UR16, UPT, UPT, UR16, 0x36400, URZ ;  /* 0x0003640010107890 */ /* 0x000fe4000fffe0ff */
[----:B------:R-:W-:-:S02]  /*1770*/  UIADD3 UR8, UPT, UPT, UR8, 0x36c00, URZ ;  /* 0x00036c0008087890 */ /* 0x000fc4000fffe0ff */
[----:B------:R-:W-:Y:S01]  /*1780*/  @!UP0 USHF.L.U32 UR30, UR34, 0x1f, URZ ;  /* 0x0000001f221e8899 */ /* 0x000fe200080006ff */
[----:B------:R4:W-:Y:S01]  /*1790*/  @P1 SYNCS.ARRIVE.TRANS64 RZ, [UR5], R4 ;  /* 0x00000004ffff19a7 */ /* 0x0009e20008000005 */
[----:B------:R-:W-:Y:S01]  /*17a0*/  @!UP0 ULEA UR31, UR33, UR32, 0x3 ;  /* 0x00000020211f8291 */ /* 0x000fe2000f8e18ff */
[----:B------:R-:W-:Y:S01]  /*17b0*/  UTMALDG.2D [UR4], [UR42], desc[URZ] ;  /* 0x0000ff042a0075b4 */ /* 0x000fe20008009000 */
[----:B------:R-:W-:Y:S01]  /*17c0*/  UMOV UR17, UR5 ;  /* 0x0000000500117c82 */ /* 0x000fe20008000000 */
[----:B------:R-:W-:Y:S01]  /*17d0*/  UMOV UR9, UR5 ;  /* 0x0000000500097c82 */ /* 0x000fe20008000000 */
[----:B--2---:R-:W-:Y:S01]  /*17e0*/  IMAD.U32 R3, RZ, RZ, UR30 ;  /* 0x0000001eff037e24 */ /* 0x004fe2000f8e00ff */
[----:B------:R-:W-:Y:S01]  /*17f0*/  UIADD3 UR30, UPT, UPT, UR20, 0x1, URZ ;  /* 0x00000001141e7890 */ /* 0x000fe2000fffe0ff */
[----:B------:R-:W-:Y:S03]  /*1800*/  UTMALDG.3D.MULTICAST [UR24], [UR40], UR29, desc[URZ] ;  /* 0x0000ff18280073b4 */ /* 0x000fe6000801181d */
[----:B------:R-:W-:Y:S01]  /*1810*/  UISETP.NE.AND UP0, UPT, UR30, 0x20, UPT ;  /* 0x000000201e00788c */ /* 0x000fe2000bf05270 */
[----:B------:R2:W-:Y:S01]  /*1820*/  UTMALDG.3D [UR16], [UR38], desc[URZ] ;  /* 0x0000ff10260075b4 */ /* 0x0005e20008011000 */
[----:B------:R4:W-:Y:S01]  /*1830*/  UTMALDG.4D.MULTICAST [UR8], [UR36], UR29, desc[URZ] ;  /* 0x0000ff08240073b4 */ /* 0x0009e2000801981d */
[----:B------:R4:W3:Y:S01]  /*1840*/  @!P0 SYNCS.PHASECHK.TRANS64.TRYWAIT P2, [UR31+0x20], R3 ;  /* 0x00002003ff0085a7 */ /* 0x0008e2000804111f */
[----:B--2---:R-:W-:-:S05]  /*1850*/  UMOV UR20, UR30 ;  /* 0x0000001e00147c82 */ /* 0x004fca0008000000 */
[----:B------:R-:W-:Y:S05]  /*1860*/  BRA.U UP0, `(.L_x_29) ;  /* 0xfffffffd004c7547 */ /* 0x000fea000b83ffff */
[----:B----4-:R-:W-:Y:S02]  /*1870*/  LEA R3, R8, UR32, 0x3 ;  /* 0x0000002008037c11 */ /* 0x010fe4000f8e18ff */
[----:B------:R-:W-:-:S04]  /*1880*/  SHF.L.U32 R4, R2, 0x1f, RZ ;  /* 0x0000001f02047819 */ /* 0x000fc800000006ff */
[----:B------:R-:W2:Y:S02]  /*1890*/  SYNCS.PHASECHK.TRANS64.TRYWAIT P0, [R3+URZ+0x50], R4 ;  /* 0x00005004030075a7 */ /* 0x000ea400080011ff */
[----:B--2---:R-:W-:Y:S05]  /*18a0*/  @!P0 BRA `(.L_x_30) ;  /* 0x0000003800208947 */ /* 0x004fea0003800000 */
.L_x_78:
[C---:B------:R-:W-:Y:S01]  /*18b0*/  LEA R4, R8.reuse, UR32, 0x4 ;  /* 0x0000002008047c11 */ /* 0x040fe2000f8e20ff */
[----:B------:R-:W-:-:S05]  /*18c0*/  VIADD R8, R8, 0x1 ;  /* 0x0000000108087836 */ /* 0x000fca0000000000 */
[----:B--2---:R-:W2:Y:S01]  /*18d0*/  LDS.128 R4, [R4+0x37c10] ;  /* 0x037c100004047984 */ /* 0x004ea20000000c00 */
[C---:B------:R-:W-:Y:S01]  /*18e0*/  ISETP.NE.AND P1, PT, R8.reuse, 0x2, PT ;  /* 0x000000020800780c */ /* 0x040fe20003f25270 */
[----:B------:R4:W-:Y:S06]  /*18f0*/  MEMBAR.ALL.CTA ;  /* 0x0000000000007992 */ /* 0x0009ec0000008000 */
[----:B----4-:R-:W4:Y:S01]  /*1900*/  FENCE.VIEW.ASYNC.S ;  /* 0x00000000000073c6 */ /* 0x010f220000000000 */
[----:B------:R-:W-:Y:S01]  /*1910*/  SEL R8, R8, RZ, P1 ;  /* 0x000000ff08087207 */ /* 0x000fe20000800000 */
[----:B----4-:R4:W-:Y:S01]  /*1920*/  SYNCS.ARRIVE.TRANS64.ART0 RZ, [R3+URZ+0x60], R0 ;  /* 0x0000600003ff79a7 */ /* 0x0109e200085000ff */
[----:B--2---:R-:W-:-:S02]  /*1930*/  ISETP.NE.AND P0, PT, R7, 0x1, PT ;  /* 0x000000010700780c */ /* 0x004fc40003f05270 */
[----:B------:R-:W-:Y:S02]  /*1940*/  R2UR UR11, R5 ;  /* 0x00000000050b72ca */ /* 0x000fe400000e0000 */
[----:B------:R-:W-:Y:S02]  /*1950*/  R2UR UR19, R4 ;  /* 0x00000000041372ca */ /* 0x000fe400000e0000 */
[----:B------:R-:W-:Y:S02]  /*1960*/  R2UR UR28, R6 ;  /* 0x00000000061c72ca */ /* 0x000fe400000e0000 */
[----:B----4-:R-:W-:-:S04]  /*1970*/  SEL R3, RZ, 0x1, P1 ;  /* 0x00000001ff037807 */ /* 0x010fc80000800000 */
[----:B------:R-:W-:Y:S01]  /*1980*/  LOP3.LUT R2, R2, R3, RZ, 0x3c, !PT ;  /* 0x0000000302027212 */ /* 0x000fe200078e3cff */
[----:B------:R-:W-:Y:S08]  /*1990*/  @!P0 BRA `(.L_x_31) ;  /* 0xfffffff800d88947 */ /* 0x000ff0000383ffff */
.L_x_26:
[----:B------:R-:W-:Y:S02]  /*19a0*/  UISETP.NE.AND UP0, UPT, UR33, 0x3, UPT ;  /* 0x000000032100788c */ /* 0x000fe4000bf05270 */
[----:B------:R-:W-:-:S04]  /*19b0*/  UIADD3 UR5, UPT, UPT, UR33, 0x2, URZ ;  /* 0x0000000221057890 */ /* 0x000fc8000fffe0ff */
[----:B------:R-:W-:-:S04]  /*19c0*/  USEL UR5, UR5, 0x1, UP0 ;  /* 0x0000000105057887 */ /* 0x000fc80008000000 */
[----:B------:R-:W-:Y:S02]  /*19d0*/  UISETP.NE.AND UP0, UPT, UR5, 0x4, UPT ;  /* 0x000000040500788c */ /* 0x000fe4000bf05270 */
[----:B------:R-:W-:Y:S02]  /*19e0*/  UIADD3 UR5, UPT, UPT, UR5, 0x1, URZ ;  /* 0x0000000105057890 */ /* 0x000fe4000fffe0ff */
[----:B------:R-:W-:Y:S02]  /*19f0*/  UISETP.EQ.XOR UP1, UPT, UR33, 0x3, !UP0 ;  /* 0x000000032100788c */ /* 0x000fe4000c722a70 */
[----:B------:R-:W-:-:S04]  /*1a00*/  USEL UR5, UR5, 0x1, UP0 ;  /* 0x0000000105057887 */ /* 0x000fc80008000000 */
[----:B------:R-:W-:Y:S02]  /*1a10*/  UISETP.EQ.XOR UP1, UPT, UR5, 0x4, UP1 ;  /* 0x000000040500788c */ /* 0x000fe40008f22a70 */
[----:B------:R-:W-:Y:S02]  /*1a20*/  UISETP.NE.AND UP0, UPT, UR5, 0x4, UPT ;  /* 0x000000040500788c */ /* 0x000fe4000bf05270 */
[----:B------:R-:W-:Y:S02]  /*1a30*/  USEL UR4, URZ, 0x1, !UP1 ;  /* 0x00000001ff047887 */ /* 0x000fe4000c800000 */
[----:B------:R-:W-:Y:S02]  /*1a40*/  USEL UR5, UR5, URZ, UP0 ;  /* 0x000000ff05057287 */ /* 0x000fe40008000000 */
[----:B------:R-:W-:Y:S02]  /*1a50*/  ULOP3.LUT UR4, UR34, UR4, URZ, 0x3c, !UPT ;  /* 0x0000000422047292 */ /* 0x000fe4000f8e3cff */
[----:B------:R-:W-:-:S02]  /*1a60*/  ULEA UR5, UR5, UR32, 0x3 ;  /* 0x0000002005057291 */ /* 0x000fc4000f8e18ff */
[----:B------:R-:W-:-:S06]  /*1a70*/  USHF.L.U32 UR4, UR4, 0x1f, URZ ;  /* 0x0000001f04047899 */ /* 0x000fcc00080006ff */
[----:B------:R-:W-:-:S04]  /*1a80*/  MOV R0, UR4 ;  /* 0x0000000400007c02 */ /* 0x000fc80008000f00 */
[----:B------:R-:W4:Y:S02]  /*1a90*/  SYNCS.PHASECHK.TRANS64.TRYWAIT P0, [UR5+0x20], R0 ;  /* 0x00002000ff0075a7 */ /* 0x000f240008001105 */
[----:B----4-:R-:W-:Y:S05]  /*1aa0*/  @!P0 BRA `(.L_x_32) ;  /* 0x0000003400b88947 */ /* 0x010fea0003800000 */
.L_x_80:
[----:B------:R-:W-:-:S13]  /*1ab0*/  ELECT P0, URZ, PT ;  /* 0x0000000000ff782f */ /* 0x000fda0003800000 */
[----:B--2---:R-:W-:-:S04]  /*1ac0*/  @P0 MOV R0, 0xc600 ;  /* 0x0000c60000000802 */ /* 0x004fc80000000f00 */
[----:B------:R4:W-:Y:S03]  /*1ad0*/  @P0 SYNCS.ARRIVE.TRANS64 RZ, [UR5], R0 ;  /* 0x00000000ffff09a7 */ /* 0x0009e60008000005 */
.L_x_24:
[----:B------:R-:W-:-:S13]  /*1ae0*/  ISETP.NE.AND P0, PT, R70, 0x4, PT ;  /* 0x000000044600780c */ /* 0x000fda0003f05270 */
[----:B------:R-:W-:Y:S05]  /*1af0*/  @P0 BRA `(.L_x_33) ;  /* 0x0000000800b40947 */ /* 0x000fea0003800000 */
[----:B------:R-:W5:Y:S08]  /*1b00*/  S2UR UR12, SR_CgaCtaId ;  /* 0x00000000000c79c3 */ /* 0x000f700000008800 */
[----:B------:R-:W-:Y:S06]  /*1b10*/  BAR.SYNC.DEFER_BLOCKING 0x3, 0xa0 ;  /* 0x00c2800000007b1d */ /* 0x000fec0000010000 */
[----:B------:R-:W-:-:S02]  /*1b20*/  UMOV UR4, 0x400 ;  /* 0x0000040000047882 */ /* 0x000fc40000000000 */
[----:B-----5:R-:W-:-:S09]  /*1b30*/  ULEA UR12, UR12, UR4, 0x18 ;  /* 0x000000040c0c7291 */ /* 0x020fd2000f8ec0ff */
[----:B----4-:R-:W4:Y:S01]  /*1b40*/  LDS R0, [UR12+0x78] ;  /* 0x0000780cff007984 */ /* 0x010f220008000800 */
[----:B------:R-:W5:Y:S02]  /*1b50*/  SYNCS.PHASECHK.TRANS64.TRYWAIT P0, [UR12+0x50], RZ ;  /* 0x000050ffff0075a7 */ /* 0x000f64000800110c */
[----:B----45:R-:W-:Y:S05]  /*1b60*/  @!P0 BRA `(.L_x_34) ;  /* 0x0000003400a88947 */ /* 0x030fea0003800000 */
.L_x_82:
[----:B--2---:R-:W2:Y:S01]  /*1b70*/  LDS R3, [UR12+0x37c1c] ;  /* 0x037c1c0cff037984 */ /* 0x004ea20008000800 */
[----:B----4-:R-:W-:Y:S01]  /*1b80*/  IMAD.MOV.U32 R2, RZ, RZ, 0x1 ;  /* 0x00000001ff027424 */ /* 0x010fe200078e00ff */
[----:B------:R-:W-:Y:S01]  /*1b90*/  R2UR UR36, R0 ;  /* 0x00000000002472ca */ /* 0x000fe200000e0000 */
[----:B------:R-:W-:Y:S01]  /*1ba0*/  UMOV UR35, 0x1 ;  /* 0x0000000100237882 */ /* 0x000fe20000000000 */
[----:B------:R4:W-:Y:S06]  /*1bb0*/  MEMBAR.ALL.CTA ;  /* 0x0000000000007992 */ /* 0x0009ec0000008000 */
[----:B----4-:R-:W4:Y:S02]  /*1bc0*/  FENCE.VIEW.ASYNC.S ;  /* 0x00000000000073c6 */ /* 0x010f240000000000 */
[----:B----4-:R4:W-:Y:S01]  /*1bd0*/  SYNCS.ARRIVE.TRANS64.ART0 RZ, [UR12+0x60], R2 ;  /* 0x00006002ffff79a7 */ /* 0x0109e2000850000c */
[----:B--2---:R-:W-:-:S13]  /*1be0*/  ISETP.NE.AND P0, PT, R3, 0x1, PT ;  /* 0x000000010300780c */ /* 0x004fda0003f05270 */
[----:B----4-:R-:W-:Y:S05]  /*1bf0*/  @P0 BRA `(.L_x_35) ;  /* 0x00000008005c0947 */ /* 0x010fea0003800000 */
[----:B------:R-:W-:Y:S01]  /*1c00*/  UIADD3 UR10, UPT, UPT, UR36, 0x1d0, URZ ;  /* 0x000001d0240a7890 */ /* 0x000fe2000fffe0ff */
[----:B------:R-:W-:Y:S01]  /*1c10*/  HFMA2 R6, -RZ, RZ, 0, 5.9604644775390625e-08 ;  /* 0x00000001ff067431 */ /* 0x000fe200000001ff */
[----:B------:R-:W-:Y:S01]  /*1c20*/  UIADD3 UR8, UPT, UPT, UR36, 0x400001d0, URZ ;  /* 0x400001d024087890 */ /* 0x000fe2000fffe0ff */
[----:B------:R-:W-:Y:S01]  /*1c30*/  MOV R5, RZ ;  /* 0x000000ff00057202 */ /* 0x000fe20000000f00 */
[----:B------:R-:W-:Y:S02]  /*1c40*/  UIADD3 UR6, UPT, UPT, UR36, -0x7ffffe30, URZ ;  /* 0x800001d024067890 */ /* 0x000fe4000fffe0ff */
[----:B------:R-:W-:Y:S02]  /*1c50*/  UIADD3 UR4, UPT, UPT, UR36, -0x3ffffe30, URZ ;  /* 0xc00001d024047890 */ /* 0x000fe4000fffe0ff */
[----:B------:R-:W-:Y:S01]  /*1c60*/  UIADD3 UR13, UPT, UPT, UR12, 0x6400, URZ ;  /* 0x000064000c0d7890 */ /* 0x000fe2000fffe0ff */
[----:B------:R-:W-:Y:S01]  /*1c70*/  UMOV UR32, 0x8c02000 ;  /* 0x08c0200000207882 */ /* 0x000fe20000000000 */
[----:B------:R-:W-:-:S02]  /*1c80*/  UIADD3 UR11, UPT, UPT, UR36, 0x1e0, URZ ;  /* 0x000001e0240b7890 */ /* 0x000fc4000fffe0ff */
[----:B------:R-:W-:Y:S02]  /*1c90*/  UIADD3 UR9, UPT, UPT, UR36, 0x400001e0, URZ ;  /* 0x400001e024097890 */ /* 0x000fe4000fffe0ff */
[----:B------:R-:W-:Y:S02]  /*1ca0*/  UIADD3 UR7, UPT, UPT, UR36, -0x7ffffe20, URZ ;  /* 0x800001e024077890 */ /* 0x000fe4000fffe0ff */
[----:B------:R-:W-:Y:S02]  /*1cb0*/  UIADD3 UR5, UPT, UPT, UR36, -0x3ffffe20, URZ ;  /* 0xc00001e024057890 */ /* 0x000fe4000fffe0ff */
[----:B------:R-:W-:Y:S02]  /*1cc0*/  USHF.R.U32.HI UR31, URZ, 0x1, UR10 ;  /* 0x00000001ff1f7899 */ /* 0x000fe4000801160a */
[----:B------:R-:W-:Y:S02]  /*1cd0*/  USHF.R.U32.HI UR28, URZ, 0x1, UR8 ;  /* 0x00000001ff1c7899 */ /* 0x000fe40008011608 */
[----:B------:R-:W-:-:S02]  /*1ce0*/  USHF.R.U32.HI UR18, URZ, 0x1, UR6 ;  /* 0x00000001ff127899 */ /* 0x000fc40008011606 */
[----:B------:R-:W-:Y:S02]  /*1cf0*/  USHF.R.U32.HI UR16, URZ, 0x1, UR4 ;  /* 0x00000001ff107899 */ /* 0x000fe40008011604 */
[----:B------:R-:W-:Y:S02]  /*1d00*/  UIADD3 UR19, UPT, UPT, UR12, 0x36c00, URZ ;  /* 0x00036c000c137890 */ /* 0x000fe4000fffe0ff */
[----:B------:R-:W-:Y:S02]  /*1d10*/  UIADD3 UR20, UPT, UPT, UR12, 0x36400, URZ ;  /* 0x000364000c147890 */ /* 0x000fe4000fffe0ff */
[----:B------:R-:W-:Y:S02]  /*1d20*/  UIADD3 UR24, UPT, UPT, UR12, 0x16400, URZ ;  /* 0x000164000c187890 */ /* 0x000fe4000fffe0ff */
[----:B------:R-:W-:Y:S02]  /*1d30*/  ULOP3.LUT UR29, UR21, 0x3, URZ, 0xfc, !UPT ;  /* 0x00000003151d7892 */ /* 0x000fe4000f8efcff */
[----:B------:R-:W-:-:S02]  /*1d40*/  USEL UR38, URZ, 0x4000, UP6 ;  /* 0x00004000ff267887 */ /* 0x000fc4000b000000 */
[----:B------:R-:W-:Y:S02]  /*1d50*/  ULOP3.LUT UR26, UR21, 0xffff, URZ, 0xc0, !UPT ;  /* 0x0000ffff151a7892 */ /* 0x000fe4000f8ec0ff */
[----:B------:R-:W-:Y:S02]  /*1d60*/  USEL UR32, UR32, 0x8c00000, !UP5 ;  /* 0x08c0000020207887 */ /* 0x000fe4000e800000 */
[----:B------:R-:W-:Y:S02]  /*1d70*/  USHF.R.U32.HI UR21, URZ, 0x4, UR13 ;  /* 0x00000004ff157899 */ /* 0x000fe4000801160d */
[----:B------:R-:W-:Y:S02]  /*1d80*/  USHF.R.U32.HI UR30, URZ, 0x1a, UR11 ;  /* 0x0000001aff1e7899 */ /* 0x000fe4000801160b */
[----:B------:R-:W-:Y:S02]  /*1d90*/  USHF.R.U32.HI UR25, URZ, 0x1a, UR9 ;  /* 0x0000001aff197899 */ /* 0x000fe40008011609 */
[----:B------:R-:W-:-:S02]  /*1da0*/  USHF.R.U32.HI UR17, URZ, 0x1a, UR7 ;  /* 0x0000001aff117899 */ /* 0x000fc40008011607 */
[----:B------:R-:W-:Y:S02]  /*1db0*/  USHF.R.U32.HI UR13, URZ, 0x1a, UR5 ;  /* 0x0000001aff0d7899 */ /* 0x000fe40008011605 */
[----:B------:R-:W-:Y:S02]  /*1dc0*/  ULOP3.LUT UR31, UR31, 0x60000000, URZ, 0xc0, !UPT ;  /* 0x600000001f1f7892 */ /* 0x000fe4000f8ec0ff */
[----:B------:R-:W-:Y:S02]  /*1dd0*/  ULOP3.LUT UR28, UR28, 0x60000000, URZ, 0xc0, !UPT ;  /* 0x600000001c1c7892 */ /* 0x000fe4000f8ec0ff */
[----:B------:R-:W-:Y:S02]  /*1de0*/  ULOP3.LUT UR18, UR18, 0x60000000, URZ, 0xc0, !UPT ;  /* 0x6000000012127892 */ /* 0x000fe4000f8ec0ff */
[----:B------:R-:W-:Y:S02]  /*1df0*/  ULOP3.LUT UR16, UR16, 0x60000000, URZ, 0xc0, !UPT ;  /* 0x6000000010107892 */ /* 0x000fe4000f8ec0ff */
[----:B------:R-:W-:-:S02]  /*1e00*/  USHF.R.U32.HI UR19, URZ, 0x4, UR19 ;  /* 0x00000004ff137899 */ /* 0x000fc40008011613 */
[----:B------:R-:W-:Y:S02]  /*1e10*/  USHF.R.U32.HI UR20, URZ, 0x4, UR20 ;  /* 0x00000004ff147899 */ /* 0x000fe40008011614 */
[----:B------:R-:W-:Y:S02]  /*1e20*/  USHF.R.U32.HI UR24, URZ, 0x4, UR24 ;  /* 0x00000004ff187899 */ /* 0x000fe40008011618 */
[----:B------:R-:W-:Y:S02]  /*1e30*/  UIADD3 UR38, UPT, UPT, UR38, UR32, URZ ;  /* 0x0000002026267290 */ /* 0x000fe4000fffe0ff */
[----:B------:R-:W-:Y:S02]  /*1e40*/  ULOP3.LUT UR30, UR31, 0x30, UR30, 0xf8, !UPT ;  /* 0x000000301f1e7892 */ /* 0x000fe4000f8ef81e */
[----:B------:R-:W-:Y:S02]  /*1e50*/  ULOP3.LUT UR25, UR28, 0x30, UR25, 0xf8, !UPT ;  /* 0x000000301c197892 */ /* 0x000fe4000f8ef819 */
[----:B------:R-:W-:-:S02]  /*1e60*/  ULOP3.LUT UR17, UR18, 0x30, UR17, 0xf8, !UPT ;  /* 0x0000003012117892 */ /* 0x000fc4000f8ef811 */
[----:B------:R-:W-:Y:S02]  /*1e70*/  ULOP3.LUT UR13, UR16, 0x30, UR13, 0xf8, !UPT ;  /* 0x00000030100d7892 */ /* 0x000fe4000f8ef80d */
[----:B------:R-:W-:Y:S02]  /*1e80*/  ULOP3.LUT UR19, UR19, 0x3fc0, URZ, 0xc0, !UPT ;  /* 0x00003fc013137892 */ /* 0x000fe4000f8ec0ff */
[----:B------:R-:W-:Y:S02]  /*1e90*/  ULOP3.LUT UR20, UR20, 0x3fc0, URZ, 0xc0, !UPT ;  /* 0x00003fc014147892 */ /* 0x000fe4000f8ec0ff */
[----:B------:R-:W-:Y:S02]  /*1ea0*/  ULOP3.LUT UR21, UR21, 0x3fc0, URZ, 0xc0, !UPT ;  /* 0x00003fc015157892 */ /* 0x000fe4000f8ec0ff */
[----:B------:R-:W-:Y:S02]  /*1eb0*/  ULOP3.LUT UR24, UR24, 0x3fc0, URZ, 0xc0, !UPT ;  /* 0x00003fc018187892 */ /* 0x000fe4000f8ec0ff */
[----:B------:R-:W-:-:S02]  /*1ec0*/  ULOP3.LUT UR51, UR30, UR38, URZ, 0xfc, !UPT ;  /* 0x000000261e337292 */ /* 0x000fc4000f8efcff */
[----:B------:R-:W-:Y:S02]  /*1ed0*/  ULOP3.LUT UR45, UR25, UR38, URZ, 0xfc, !UPT ;  /* 0x00000026192d7292 */ /* 0x000fe4000f8efcff */
[----:B------:R-:W-:Y:S02]  /*1ee0*/  ULOP3.LUT UR41, UR17, UR38, URZ, 0xfc, !UPT ;  /* 0x0000002611297292 */ /* 0x000fe4000f8efcff */
[----:B------:R-:W-:Y:S02]  /*1ef0*/  ULOP3.LUT UR39, UR13, UR38, URZ, 0xfc, !UPT ;  /* 0x000000260d277292 */ /* 0x000fe4000f8efcff */
[----:B------:R-:W-:Y:S02]  /*1f00*/  UIADD3 UR27, UPT, UPT, UR12, 0x40, URZ ;  /* 0x000000400c1b7890 */ /* 0x000fe4000fffe0ff */
[----:B------:R-:W-:Y:S02]  /*1f10*/  ULOP3.LUT UR29, UR29, 0xffff, URZ, 0xc0, !UPT ;  /* 0x0000ffff1d1d7892 */ /* 0x000fe4000f8ec0ff */
[----:B------:R-:W-:-:S02]  /*1f20*/  ULOP3.LUT UR19, UR19, 0x10000, URZ, 0xfc, !UPT ;  /* 0x0001000013137892 */ /* 0x000fc4000f8efcff */
[----:B------:R-:W-:Y:S02]  /*1f30*/  ULOP3.LUT UR20, UR20, 0x10000, URZ, 0xfc, !UPT ;  /* 0x0001000014147892 */ /* 0x000fe4000f8efcff */
[----:B------:R-:W-:Y:S02]  /*1f40*/  ULOP3.LUT UR21, UR21, 0x10000, URZ, 0xfc, !UPT ;  /* 0x0001000015157892 */ /* 0x000fe4000f8efcff */
[----:B------:R-:W-:Y:S01]  /*1f50*/  ULOP3.LUT UR24, UR24, 0x10000, URZ, 0xfc, !UPT ;  /* 0x0001000018187892 */ /* 0x000fe2000f8efcff */
[----:B------:R-:W-:Y:S01]  /*1f60*/  UMOV UR35, 0x1 ;  /* 0x0000000100237882 */ /* 0x000fe20000000000 */
[----:B------:R-:W-:Y:S01]  /*1f70*/  UMOV UR34, URZ ;  /* 0x000000ff00227c82 */ /* 0x000fe20008000000 */
[----:B------:R-:W-:Y:S01]  /*1f80*/  UMOV UR33, URZ ;  /* 0x000000ff00217c82 */ /* 0x000fe20008000000 */
[----:B------:R-:W-:Y:S01]  /*1f90*/  UMOV UR50, URZ ;  /* 0x000000ff00327c82 */ /* 0x000fe20008000000 */
[----:B------:R-:W-:Y:S01]  /*1fa0*/  UMOV UR44, URZ ;  /* 0x000000ff002c7c82 */ /* 0x000fe20008000000 */
[----:B------:R-:W-:Y:S01]  /*1fb0*/  UMOV UR40, URZ ;  /* 0x000000ff00287c82 */ /* 0x000fe20008000000 */
[----:B------:R-:W-:-:S05]  /*1fc0*/  UMOV UR38, URZ ;  /* 0x000000ff00267c82 */ /* 0x000fca0008000000 */
.L_x_42:
[----:B------:R-:W-:Y:S02]  /*1fd0*/  USHF.L.U32 UR16, UR34, 0x1f, URZ ;  /* 0x0000001f22107899 */ /* 0x000fe400080006ff */
[----:B------:R-:W-:Y:S02]  /*1fe0*/  ULEA UR17, UR33, UR12, 0x3 ;  /* 0x0000000c21117291 */ /* 0x000fe4000f8e18ff */
[----:B------:R-:W-:Y:S02]  /*1ff0*/  USHF.L.U32 UR13, UR35, 0x1f, URZ ;  /* 0x0000001f230d7899 */ /* 0x000fe400080006ff */
[----:B----4-:R-:W-:Y:S01]  /*2000*/  MOV R3, UR16 ;  /* 0x0000001000037c02 */ /* 0x010fe20008000f00 */
[----:B------:R-:W-:Y:S02]  /*2010*/  ULOP3.LUT UR35, UR35, 0x1, URZ, 0x3c, !UPT ;  /* 0x0000000123237892 */ /* 0x000fe4000f8e3cff */
[----:B------:R-:W-:Y:S01]  /*2020*/  UPLOP3.LUT UP2, UPT, UPT, UPT, UPT, 0x40, 0x4 ;  /* 0x000000000004789c */ /* 0x000fe20003f4e870 */
[----:B------:R-:W-:Y:S01]  /*2030*/  MOV R0, UR13 ;  /* 0x0000000d00007c02 */ /* 0x000fe20008000f00 */
[----:B------:R2:W4:Y:S01]  /*2040*/  SYNCS.PHASECHK.TRANS64.TRYWAIT P1, [UR17], R3 ;  /* 0x00000003ff0075a7 */ /* 0x0005220008021111 */
[----:B------:R-:W-:-:S02]  /*2050*/  UIMAD UR17, UR35, 0xd0, UR36 ;  /* 0x000000d0231178a4 */ /* 0x000fc4000f8e0224 */
[----:B------:R-:W5:Y:S02]  /*2060*/  SYNCS.PHASECHK.TRANS64.TRYWAIT P0, [UR12+0x48], R0 ;  /* 0x00004800ff0075a7 */ /* 0x000f64000800110c */
[----:B--2-45:R-:W-:Y:S08]  /*2070*/  @P0 BRA `(.L_x_36) ;  /* 0x0000000000080947 */ /* 0x034ff00003800000 */
[----:B------:R-:W2:Y:S02]  /*2080*/  SYNCS.PHASECHK.TRANS64.TRYWAIT P0, [UR12+0x48], R0 ;  /* 0x00004800ff0075a7 */ /* 0x000ea4000800110c */
[----:B--2---:R-:W-:Y:S05]  /*2090*/  @!P0 BRA `(.L_x_37) ;  /* 0x0000003000748947 */ /* 0x004fea0003800000 */
.L_x_36:
[----:B------:R-:W-:-:S05]  /*20a0*/  UMOV UR31, URZ ;  /* 0x000000ff001f7c82 */ /* 0x000fca0008000000 */
.L_x_40:
[----:B------:R-:W-:Y:S02]  /*20b0*/  UIADD3 UR25, UPT, UPT, UR33, 0x1, URZ ;  /* 0x0000000121197890 */ /* 0x000fe4000fffe0ff */
[----:B------:R-:W-:Y:S02]  /*20c0*/  UISETP.GT.U32.AND UP0, UPT, UR31, 0x1e, UPT ;  /* 0x0000001e1f00788c */ /* 0x000fe4000bf04070 */
[----:B----4-:R-:W-:Y:S02]  /*20d0*/  ULEA UR58, UR33, UR19, 0x6 ;  /* 0x00000013213a7291 */ /* 0x010fe4000f8e30ff */
[----:B------:R-:W-:Y:S02]  /*20e0*/  ULEA UR54, UR33, UR24, 0xb ;  /* 0x0000001821367291 */ /* 0x000fe4000f8e58ff */
[----:B------:R-:W-:Y:S01]  /*20f0*/  ULEA UR52, UR33, UR21, 0xa ;  /* 0x0000001521347291 */ /* 0x000fe2000f8e50ff */
[----:B------:R-:W-:Y:S01]  /*2100*/  PLOP3.LUT P0, PT, PT, PT, UP0, 0x80, 0x8 ;  /* 0x000000000008781c */ /* 0x000fe20003f0f008 */
[----:B------:R-:W-:Y:S02]  /*2110*/  ULEA UR13, UR33, UR12, 0x3 ;  /* 0x0000000c210d7291 */ /* 0x000fe4000f8e18ff */
[----:B------:R-:W-:Y:S02]  /*2120*/  UISETP.NE.AND UP1, UPT, UR25, 0x4, UPT ;  /* 0x000000041900788c */ /* 0x000fe4000bf25270 */
[----:B------:R-:W-:Y:S02]  /*2130*/  ULEA UR60, UR33, UR20, 0x5 ;  /* 0x00000014213c7291 */ /* 0x000fe4000f8e28ff */
[----:B------:R-:W-:Y:S02]  /*2140*/  UIADD3 UR56, UPT, UPT, UR58, 0x20, URZ ;  /* 0x000000203a387890 */ /* 0x000fe4000fffe0ff */
[----:B------:R-:W-:Y:S02]  /*2150*/  UIADD3 UR48, UPT, UPT, UR54, 0x2, URZ ;  /* 0x0000000236307890 */ /* 0x000fe4000fffe0ff */
[----:B------:R-:W-:Y:S02]  /*2160*/  UIADD3 UR46, UPT, UPT, UR52, 0x2, URZ ;  /* 0x00000002342e7890 */ /* 0x000fe4000fffe0ff */
[----:B------:R-:W-:Y:S02]  /*2170*/  UIADD3 UR42, UPT, UPT, UR54, 0x4, URZ ;  /* 0x00000004362a7890 */ /* 0x000fe4000fffe0ff */
[----:B------:R-:W-:Y:S02]  /*2180*/  UIADD3 UR32, UPT, UPT, UR52, 0x4, URZ ;  /* 0x0000000434207890 */ /* 0x000fe4000fffe0ff */
[----:B------:R-:W-:Y:S02]  /*2190*/  UIADD3 UR16, UPT, UPT, UR54, 0x6, URZ ;  /* 0x0000000636107890 */ /* 0x000fe4000fffe0ff */
[----:B------:R-:W-:Y:S02]  /*21a0*/  UIADD3 UR18, UPT, UPT, UR52, 0x6, URZ ;  /* 0x0000000634127890 */ /* 0x000fe4000fffe0ff */
[----:B------:R-:W-:Y:S02]  /*21b0*/  UIADD3 UR30, UPT, UPT, UR13, 0x20, URZ ;  /* 0x000000200d1e7890 */ /* 0x000fe4000fffe0ff */
[----:B------:R-:W-:Y:S02]  /*21c0*/  USEL UR28, URZ, 0x1, UP1 ;  /* 0x00000001ff1c7887 */ /* 0x000fe40008800000 */
[----:B------:R-:W-:Y:S01]  /*21d0*/  USEL UR33, UR25, URZ, UP1 ;  /* 0x000000ff19217287 */ /* 0x000fe20008800000 */
[----:B------:R-:W-:Y:S01]  /*21e0*/  UMOV UR61, 0x4008 ;  /* 0x00004008003d7882 */ /* 0x000fe20000000000 */
[----:B------:R-:W-:Y:S01]  /*21f0*/  UMOV UR59, 0x4008 ;  /* 0x00004008003b7882 */ /* 0x000fe20000000000 */
[----:B------:R-:W-:Y:S01]  /*2200*/  UMOV UR55, 0x40004040 ;  /* 0x4000404000377882 */ /* 0x000fe20000000000 */
[----:B------:R-:W-:Y:S01]  /*2210*/  UMOV UR53, 0x40004040 ;  /* 0x4000404000357882 */ /* 0x000fe20000000000 */
[----:B------:R-:W-:Y:S01]  /*2220*/  UMOV UR57, 0x4008 ;  /* 0x0000400800397882 */ /* 0x000fe20000000000 */
[----:B------:R-:W-:Y:S01]  /*2230*/  UMOV UR49, 0x40004040 ;  /* 0x4000404000317882 */ /* 0x000fe20000000000 */
[----:B------:R-:W-:Y:S01]  /*2240*/  UMOV UR47, 0x40004040 ;  /* 0x40004040002f7882 */ /* 0x000fe20000000000 */
[----:B------:R-:W-:Y:S01]  /*2250*/  UMOV UR43, 0x40004040 ;  /* 0x40004040002b7882 */ /* 0x000fe20000000000 */
[----:B--2---:R-:W-:Y:S05]  /*2260*/  @P1 BRA `(.L_x_38) ;  /* 0x0000000000101947 */ /* 0x004fea0003800000 */
[----:B------:R-:W-:Y:S06]  /*2270*/  USHF.L.U32 UR25, UR34, 0x1f, URZ ;  /* 0x0000001f22197899 */ /* 0x000fec00080006ff */
[----:B--2---:R-:W-:Y:S04]  /*2280*/  MOV R0, UR25 ;  /* 0x0000001900007c02 */ /* 0x004fe80008000f00 */
[----:B------:R-:W2:Y:S02]  /*2290*/  SYNCS.PHASECHK.TRANS64.TRYWAIT P1, [UR13], R0 ;  /* 0x00000000ff0075a7 */ /* 0x000ea4000802110d */
[----:B--2---:R-:W-:Y:S05]  /*22a0*/  @!P1 BRA `(.L_x_39) ;  /* 0x0000003000109947 */ /* 0x004fea0003800000 */
.L_x_38:
[----:B------:R-:W-:Y:S01]  /*22b0*/  ULOP3.LUT UR34, UR34, UR28, URZ, 0x3c, !UPT ;  /* 0x0000001c22227292 */ /* 0x000fe2000f8e3cff */
[----:B------:R-:W-:Y:S01]  /*22c0*/  PLOP3.LUT P1, PT, PT, PT, PT, 0x80, 0x8 ;  /* 0x000000000008781c */ /* 0x000fe20003f2f070 */
[----:B------:R-:W-:Y:S01]  /*22d0*/  UIADD3 UR31, UPT, UPT, UR31, 0x1, URZ ;  /* 0x000000011f1f7890 */ /* 0x000fe2000fffe0ff */
[----:B------:R4:W-:Y:S01]  /*22e0*/  UTCCP.T.S.4x32dp128bit tmem[UR36+0x1d0], gdesc[UR60] ;  /* 0x0001d03c240079e7 */ /* 0x0009e20009100000 */
[----:B------:R-:W-:Y:S01]  /*22f0*/  UMOV UR64, UR16 ;  /* 0x0000001000407c82 */ /* 0x000fe20008000000 */
[----:B------:R-:W-:Y:S01]  /*2300*/  @!UP0 USHF.L.U32 UR13, UR34, 0x1f, URZ ;  /* 0x0000001f220d8899 */ /* 0x000fe200080006ff */
[----:B------:R4:W-:Y:S01]  /*2310*/  UTCCP.T.S.4x32dp128bit tmem[UR36+0x1e0], gdesc[UR58] ;  /* 0x0001e03a240079e7 */ /* 0x0009e20009100000 */
[----:B------:R-:W-:Y:S01]  /*2320*/  @!UP0 ULEA UR16, UR33, UR12, 0x3 ;  /* 0x0000000c21108291 */ /* 0x000fe2000f8e18ff */
[----:B------:R4:W-:Y:S01]  /*2330*/  UTCCP.T.S.4x32dp128bit tmem[UR36+0x1e4], gdesc[UR56] ;  /* 0x0001e438240079e7 */ /* 0x0009e20009100000 */
[----:B------:R4:W-:Y:S01]  /*2340*/  UTCQMMA gdesc[UR52], gdesc[UR54], tmem[UR17], tmem[UR50], idesc[UR51], tmem[UR10], UP2 ;  /* 0x000a323634007dea */ /* 0x0009e20009000311 */
[----:B------:R-:W-:Y:S01]  /*2350*/  UMOV UR62, UR32 ;  /* 0x00000020003e7c82 */ /* 0x000fe20008000000 */
[----:B------:R-:W-:Y:S01]  /*2360*/  UMOV UR63, 0x40004040 ;  /* 0x40004040003f7882 */ /* 0x000fe20000000000 */
[----:B--2---:R-:W-:Y:S01]  /*2370*/  MOV R0, UR13 ;  /* 0x0000000d00007c02 */ /* 0x004fe20008000f00 */
[----:B------:R4:W-:Y:S01]  /*2380*/  UTCQMMA gdesc[UR46], gdesc[UR48], tmem[UR17], tmem[UR44], idesc[UR45], tmem[UR8], UPT ;  /* 0x00082c302e007dea */ /* 0x0009e2000b800311 */
[----:B------:R-:W-:Y:S01]  /*2390*/  UMOV UR65, 0x40004040 ;  /* 0x4000404000417882 */ /* 0x000fe20000000000 */
[----:B------:R-:W-:Y:S01]  /*23a0*/  UMOV UR66, UR18 ;  /* 0x0000001200427c82 */ /* 0x000fe20008000000 */
[----:B------:R-:W-:Y:S01]  /*23b0*/  UMOV UR67, 0x40004040 ;  /* 0x4000404000437882 */ /* 0x000fe20000000000 */
[----:B------:R4:W-:Y:S01]  /*23c0*/  UTCQMMA gdesc[UR62], gdesc[UR42], tmem[UR17], tmem[UR40], idesc[UR41], tmem[UR6], UPT ;  /* 0x0006282a3e007dea */ /* 0x0009e2000b800311 */
[----:B------:R4:W-:Y:S01]  /*23d0*/  UTCQMMA gdesc[UR66], gdesc[UR64], tmem[UR17], tmem[UR38], idesc[UR39], tmem[UR4], UPT ;  /* 0x0004264042007dea */ /* 0x0009e2000b800311 */
[----:B------:R4:W-:Y:S01]  /*23e0*/  UTCBAR.MULTICAST [UR30], URZ, UR29 ;  /* 0x000000ff1e0073e9 */ /* 0x0009e2000800081d */
[----:B------:R4:W2:Y:S01]  /*23f0*/  @!P0 SYNCS.PHASECHK.TRANS64.TRYWAIT P1, [UR16], R0 ;  /* 0x00000000ff0085a7 */ /* 0x0008a20008021110 */
[----:B------:R-:W-:Y:S02]  /*2400*/  UISETP.NE.AND UP0, UPT, UR31, 0x20, UPT ;  /* 0x000000201f00788c */ /* 0x000fe4000bf05270 */
[----:B------:R-:W-:Y:S07]  /*2410*/  UPLOP3.LUT UP2, UPT, UPT, UPT, UPT, 0x80, 0x8 ;  /* 0x000000000008789c */ /* 0x000fee0003f4f070 */
[----:B------:R-:W-:Y:S05]  /*2420*/  BRA.U UP0, `(.L_x_40) ;  /* 0xfffffffd00207547 */ /* 0x000fea000b83ffff */
[----:B------:R-:W-:Y:S01]  /*2430*/  USHF.L.U32 UR13, UR35, 0x1f, URZ ;  /* 0x0000001f230d7899 */ /* 0x000fe200080006ff */
[----:B------:R-:W-:Y:S01]  /*2440*/  LEA R3, R6, UR12, 0x3 ;  /* 0x0000000c06037c11 */ /* 0x000fe2000f8e18ff */
[----:B------:R4:W-:Y:S01]  /*2450*/  UTCBAR.MULTICAST [UR27], URZ, UR26 ;  /* 0x000000ff1b0073e9 */ /* 0x0009e2000800081a */
[----:B------:R-:W-:-:S03]  /*2460*/  SHF.L.U32 R4, R5, 0x1f, RZ ;  /* 0x0000001f05047819 */ /* 0x000fc600000006ff */
[----:B----4-:R-:W-:-:S04]  /*2470*/  IMAD.U32 R0, RZ, RZ, UR13 ;  /* 0x0000000dff007e24 */ /* 0x010fc8000f8e00ff */
[----:B------:R4:W-:Y:S01]  /*2480*/  SYNCS.PHASECHK.TRANS64.TRYWAIT PT, [UR12+0x48], R0 ;  /* 0x00004800ff0075a7 */ /* 0x0009e200080e110c */
[----:B------:R-:W5:Y:S02]  /*2490*/  SYNCS.PHASECHK.TRANS64.TRYWAIT P0, [R3+URZ+0x50], R4 ;  /* 0x00005004030075a7 */ /* 0x000f6400080011ff */
[----:B----45:R-:W-:Y:S05]  /*24a0*/  @!P0 BRA `(.L_x_41) ;  /* 0x0000002c00b08947 */ /* 0x030fea0003800000 */
.L_x_86:
[C---:B------:R-:W-:Y:S01]  /*24b0*/  LEA R0, R6.reuse, UR12, 0x4 ;  /* 0x0000000c06007c11 */ /* 0x040fe2000f8e20ff */
[----:B------:R-:W-:-:S05]  /*24c0*/  VIADD R6, R6, 0x1 ;  /* 0x0000000106067836 */ /* 0x000fca0000000000 */
[----:B------:R-:W5:Y:S01]  /*24d0*/  LDS R0, [R0+0x37c1c] ;  /* 0x037c1c0000007984 */ /* 0x000f620000000800 */
[C---:B--2---:R-:W-:Y:S01]  /*24e0*/  ISETP.NE.AND P1, PT, R6.reuse, 0x2, PT ;  /* 0x000000020600780c */ /* 0x044fe20003f25270 */
[----:B------:R2:W-:Y:S06]  /*24f0*/  MEMBAR.ALL.CTA ;  /* 0x0000000000007992 */ /* 0x0005ec0000008000 */
[----:B--2---:R-:W2:Y:S01]  /*2500*/  FENCE.VIEW.ASYNC.S ;  /* 0x00000000000073c6 */ /* 0x004ea20000000000 */
[----:B------:R-:W-:Y:S02]  /*2510*/  SEL R4, RZ, 0x1, P1 ;  /* 0x00000001ff047807 */ /* 0x000fe40000800000 */
[----:B------:R-:W-:-:S02]  /*2520*/  SEL R6, R6, RZ, P1 ;  /* 0x000000ff06067207 */ /* 0x000fc40000800000 */
[----:B------:R-:W-:Y:S01]  /*2530*/  LOP3.LUT R5, R5, R4, RZ, 0x3c, !PT ;  /* 0x0000000405057212 */ /* 0x000fe200078e3cff */
[----:B--2---:R2:W-:Y:S01]  /*2540*/  SYNCS.ARRIVE.TRANS64.ART0 RZ, [R3+URZ+0x60], R2 ;  /* 0x0000600203ff79a7 */ /* 0x0045e200085000ff */
[----:B-----5:R-:W-:-:S13]  /*2550*/  ISETP.NE.AND P0, PT, R0, 0x1, PT ;  /* 0x000000010000780c */ /* 0x020fda0003f05270 */
[----:B--2---:R-:W-:Y:S05]  /*2560*/  @!P0 BRA `(.L_x_42) ;  /* 0xfffffff800988947 */ /* 0x004fea000383ffff */
.L_x_35:
[----:B------:R-:W-:-:S09]  /*2570*/  UISETP.NE.AND UP0, UPT, UR15, URZ, UPT ;  /* 0x000000ff0f00728c */ /* 0x000fd2000bf05270 */
[----:B------:R-:W-:Y:S05]  /*2580*/  BRA.U UP0, `(.L_x_33) ;  /* 0x0000000100107547 */ /* 0x000fea000b800000 */
[----:B------:R-:W-:-:S06]  /*2590*/  USHF.L.U32 UR35, UR35, 0x1f, URZ ;  /* 0x0000001f23237899 */ /* 0x000fcc00080006ff */
[----:B------:R-:W-:-:S04]  /*25a0*/  MOV R0, UR35 ;  /* 0x0000002300007c02 */ /* 0x000fc80008000f00 */
[----:B------:R-:W2:Y:S02]  /*25b0*/  SYNCS.PHASECHK.TRANS64.TRYWAIT P0, [UR12+0x48], R0 ;  /* 0x00004800ff0075a7 */ /* 0x000ea4000800110c */
[----:B--2---:R-:W-:Y:S05]  /*25c0*/  @!P0 BRA `(.L_x_43) ;  /* 0x0000002c00848947 */ /* 0x004fea0003800000 */
.L_x_33:
[----:B------:R-:W-:-:S13]  /*25d0*/  ISETP.GT.AND P0, PT, R70, 0x3, PT ;  /* 0x000000034600780c */ /* 0x000fda0003f04270 */
[----:B-1----:R-:W-:Y:S05]  /*25e0*/  @P0 EXIT ;  /* 0x000000000000094d */ /* 0x002fea0003800000 */
[----:B------:R-:W-:-:S13]  /*25f0*/  ISETP.NE.AND P0, PT, R70, RZ, PT ;  /* 0x000000ff4600720c */ /* 0x000fda0003f05270 */
[----:B------:R-:W-:Y:S05]  /*2600*/  @P0 BRA `(.L_x_44) ;  /* 0x0000000000b80947 */ /* 0x000fea0003800000 */
[----:B------:R-:W1:Y:S01]  /*2610*/  S2UR UR5, SR_CgaCtaId ;  /* 0x00000000000579c3 */ /* 0x000e620000008800 */
[----:B------:R-:W-:Y:S01]  /*2620*/  NOP ;  /* 0x0000000000007918 */ /* 0x000fe20000000000 */
[----:B------:R-:W-:Y:S02]  /*2630*/  UMOV UR4, 0x40 ;  /* 0x0000004000047882 */ /* 0x000fe40000000000 */
[----:B-1----:R-:W-:-:S09]  /*2640*/  ULEA UR4, UR5, UR4, 0x18 ;  /* 0x0000000405047291 */ /* 0x002fd2000f8ec0ff */
[----:B--2-4-:R-:W1:Y:S01]  /*2650*/  LDS.U8 R0, [UR4] ;  /* 0x00000004ff007984 */ /* 0x014e620008000000 */
[----:B------:R-:W-:Y:S02]  /*2660*/  UMOV UR4, 0x400 ;  /* 0x0000040000047882 */ /* 0x000fe40000000000 */
[----:B------:R-:W-:Y:S01]  /*2670*/  ULEA UR4, UR5, UR4, 0x18 ;  /* 0x0000000405047291 */ /* 0x000fe2000f8ec0ff */
[----:B-1----:R-:W-:-:S13]  /*2680*/  ISETP.NE.AND P0, PT, R0, RZ, PT ;  /* 0x000000ff0000720c */ /* 0x002fda0003f05270 */
[----:B------:R-:W-:Y:S05]  /*2690*/  @P0 BRA `(.L_x_45) ;  /* 0x00000000007c0947 */ /* 0x000fea0003800000 */
[----:B------:R-:W-:-:S13]  /*26a0*/  ELECT P0, URZ, PT ;  /* 0x0000000000ff782f */ /* 0x000fda0003800000 */
[----:B------:R-:W-:Y:S05]  /*26b0*/  @!P0 BRA `(.L_x_46) ;  /* 0x0000000000848947 */ /* 0x000fea0003800000 */
[----:B------:R-:W-:-:S05]  /*26c0*/  UMOV UR6, 0x10 ;  /* 0x0000001000067882 */ /* 0x000fca0000000000 */
[----:B------:R-:W-:Y:S04]  /*26d0*/  DEPBAR.LE SB1, 0x36 ;  /* 0x00009d800000791a */ /* 0x000fe80000000000 */
[----:B------:R-:W1:Y:S02]  /*26e0*/  UTCATOMSWS.FIND_AND_SET.ALIGN UP0, UR6, UR6 ;  /* 0x00000006000675e3 */ /* 0x000e640008000800 */
[----:B-1----:R-:W-:Y:S01]  /*26f0*/  PLOP3.LUT P0, PT, PT, PT, UP0, 0x80, 0x8 ;  /* 0x000000000008781c */ /* 0x002fe20003f0f008 */
[----:B------:R-:W-:-:S03]  /*2700*/  IMAD.U32 R3, RZ, RZ, UR6 ;  /* 0x00000006ff037e24 */ /* 0x000fc6000f8e00ff */
[----:B------:R-:W-:-:S04]  /*2710*/  SEL R0, RZ, 0xffffffff, !P0 ;  /* 0xffffffffff007807 */ /* 0x000fc80004000000 */
[----:B------:R-:W-:-:S13]  /*2720*/  ISETP.NE.AND P0, PT, R0, RZ, PT ;  /* 0x000000ff0000720c */ /* 0x000fda0003f05270 */
[----:B------:R-:W-:Y:S05]  /*2730*/  @P0 BRA `(.L_x_47) ;  /* 0x0000000000240947 */ /* 0x000fea0003800000 */
.L_x_48:
[----:B------:R-:W-:Y:S05]  /*2740*/  NANOSLEEP 0x64 ;  /* 0x000000640000795d */ /* 0x000fea0003800000 */
[----:B------:R-:W-:-:S05]  /*2750*/  UMOV UR6, 0x10 ;  /* 0x0000001000067882 */ /* 0x000fca0000000000 */
[----:B------:R-:W-:Y:S04]  /*2760*/  DEPBAR.LE SB1, 0x36 ;  /* 0x00009d800000791a */ /* 0x000fe80000000000 */
[----:B------:R-:W1:Y:S02]  /*2770*/  UTCATOMSWS.FIND_AND_SET.ALIGN UP0, UR6, UR6 ;  /* 0x00000006000675e3 */ /* 0x000e640008000800 */
[----:B-1----:R-:W-:Y:S01]  /*2780*/  PLOP3.LUT P0, PT, PT, PT, UP0, 0x80, 0x8 ;  /* 0x000000000008781c */ /* 0x002fe20003f0f008 */
[----:B------:R-:W-:-:S03]  /*2790*/  IMAD.U32 R3, RZ, RZ, UR6 ;  /* 0x00000006ff037e24 */ /* 0x000fc6000f8e00ff */
[----:B------:R-:W-:-:S04]  /*27a0*/  SEL R0, RZ, 0xffffffff, !P0 ;  /* 0xffffffffff007807 */ /* 0x000fc80004000000 */
[----:B------:R-:W-:-:S13]  /*27b0*/  ISETP.NE.AND P0, PT, R0, RZ, PT ;  /* 0x000000ff0000720c */ /* 0x000fda0003f05270 */
[----:B------:R-:W-:Y:S05]  /*27c0*/  @!P0 BRA `(.L_x_48) ;  /* 0xfffffffc00dc8947 */ /* 0x000fea000383ffff */
.L_x_47:
[C---:B------:R-:W-:Y:S01]  /*27d0*/  R2UR UR7, R3.reuse ;  /* 0x00000000030772ca */ /* 0x040fe200000e0000 */
[----:B------:R-:W-:Y:S01]  /*27e0*/  IMAD.MOV.U32 R0, RZ, RZ, 0xffff ;  /* 0x0000ffffff007424 */ /* 0x000fe200078e00ff */
[----:B------:R-:W-:Y:S02]  /*27f0*/  UMOV UR6, 0x50 ;  /* 0x0000005000067882 */ /* 0x000fe40000000000 */
[----:B------:R-:W-:Y:S02]  /*2800*/  ULEA UR6, UR5, UR6, 0x18 ;  /* 0x0000000605067291 */ /* 0x000fe4000f8ec0ff */
[----:B------:R-:W-:Y:S01]  /*2810*/  SHF.L.U32 R0, R0, R3, RZ ;  /* 0x0000000300007219 */ /* 0x000fe200000006ff */
[----:B------:R-:W-:-:S06]  /*2820*/  IMAD.SHL.U32 R3, R3, 0x20, RZ ;  /* 0x0000002003037824 */ /* 0x000fcc00078e00ff */
[----:B------:R-:W-:-:S04]  /*2830*/  UIADD3 UR7, UPT, UPT, UR7, 0x10, URZ ;  /* 0x0000001007077890 */ /* 0x000fc8000fffe0ff */
[----:B------:R-:W-:-:S06]  /*2840*/  USHF.L.U32 UR7, UR14, UR7, URZ ;  /* 0x000000070e077299 */ /* 0x000fcc00080006ff */
[----:B------:R-:W-:-:S05]  /*2850*/  LOP3.LUT R0, R0, UR7, RZ, 0xfc, !PT ;  /* 0x0000000700007c12 */ /* 0x000fca000f8efcff */
[----:B------:R1:W-:Y:S04]  /*2860*/  ATOMS.OR RZ, [UR6], R0 ;  /* 0x00000000ffff798c */ /* 0x0003e8000b000006 */
[----:B------:R1:W-:Y:S01]  /*2870*/  STS [UR4+0x78], R3 ;  /* 0x00007803ff007988 */ /* 0x0003e20008000804 */
[----:B------:R-:W-:Y:S05]  /*2880*/  BRA `(.L_x_46) ;  /* 0x0000000000107947 */ /* 0x000fea0003800000 */
.L_x_45:
[----:B------:R-:W-:Y:S02]  /*2890*/  MOV R0, 0xffffffff ;  /* 0xffffffff00007802 */ /* 0x000fe40000000f00 */
[----:B------:R-:W-:-:S03]  /*28a0*/  MOV R2, 0x28d0 ;  /* 0x000028d000027802 */ /* 0x000fc60000000f00 */
[----:B------:R1:W-:Y:S04]  /*28b0*/  STS [UR4+0x78], R0 ;  /* 0x00007800ff007988 */ /* 0x0003e80008000804 */
[----:B-1-3--:R-:W-:Y:S05]  /*28c0*/  CALL.REL.NOINC `($__internal_1_$__cuda_sm10x_tcgen05_guardrail_trap_phase_invalid_during_alloc) ;  /* 0x0000002c00347944 */ /* 0x00afea0003c00000 */
.L_x_46:
[----:B------:R-:W-:Y:S05]  /*28d0*/  WARPSYNC.ALL ;  /* 0x0000000000007948 */ /* 0x000fea0003800000 */
[----:B------:R-:W-:Y:S01]  /*28e0*/  NOP ;  /* 0x0000000000007918 */ /* 0x000fe20000000000 */
.L_x_44:
[----:B------:R-:W5:Y:S08]  /*28f0*/  S2UR UR4, SR_CgaCtaId ;  /* 0x00000000000479c3 */ /* 0x000f700000008800 */
[----:B------:R-:W-:Y:S06]  /*2900*/  BAR.SYNC.DEFER_BLOCKING 0x3, 0xa0 ;  /* 0x00c2800000007b1d */ /* 0x000fec0000010000 */
[----:B------:R-:W-:-:S02]  /*2910*/  UMOV UR5, 0x400 ;  /* 0x0000040000057882 */ /* 0x000fc40000000000 */
[----:B-----5:R-:W-:-:S06]  /*2920*/  ULEA UR4, UR4, UR5, 0x18 ;  /* 0x0000000504047291 */ /* 0x020fcc000f8ec0ff */
[----:B-12-4-:R-:W-:-:S05]  /*2930*/  MOV R3, UR4 ;  /* 0x0000000400037c02 */ /* 0x016fca0008000f00 */
[----:B------:R1:W2:Y:S01]  /*2940*/  LDS R69, [R3+0x78] ;  /* 0x0000780003457984 */ /* 0x0002a20000000800 */
[----:B------:R-:W4:Y:S02]  /*2950*/  SYNCS.PHASECHK.TRANS64.TRYWAIT P0, [R3+URZ+0x50], RZ ;  /* 0x000050ff030075a7 */ /* 0x000f2400080011ff */
[----:B-12-4-:R-:W-:Y:S05]  /*2960*/  @!P0 BRA `(.L_x_49) ;  /* 0x0000002800bc8947 */ /* 0x016fea0003800000 */
.L_x_88:
[----:B------:R-:W2:Y:S01]  /*2970*/  LDS.128 R60, [R3+0x37c10] ;  /* 0x037c1000033c7984 */ /* 0x000ea20000000c00 */
[----:B------:R-:W-:Y:S01]  /*2980*/  HFMA2 R0, -RZ, RZ, 0, 5.9604644775390625e-08 ;  /* 0x00000001ff007431 */ /* 0x000fe200000001ff */
[----:B------:R4:W-:Y:S06]  /*2990*/  MEMBAR.ALL.CTA ;  /* 0x0000000000007992 */ /* 0x0009ec0000008000 */
[----:B----4-:R-:W4:Y:S02]  /*29a0*/  FENCE.VIEW.ASYNC.S ;  /* 0x00000000000073c6 */ /* 0x010f240000000000 */
[----:B----4-:R4:W-:Y:S01]  /*29b0*/  SYNCS.ARRIVE.TRANS64.ART0 RZ, [R3+URZ+0x60], R0 ;  /* 0x0000600003ff79a7 */ /* 0x0109e200085000ff */
[----:B--2---:R-:W-:-:S13]  /*29c0*/  ISETP.NE.AND P0, PT, R63, 0x1, PT ;  /* 0x000000013f00780c */ /* 0x004fda0003f05270 */
[----:B----4-:R-:W-:Y:S05]  /*29d0*/  @P0 BRA `(.L_x_50) ;  /* 0x0000002000800947 */ /* 0x010fea0003800000 */
[----:B------:R-:W2:Y:S01]  /*29e0*/  S2UR UR8, SR_CgaCtaId ;  /* 0x00000000000879c3 */ /* 0x000ea20000008800 */
[----:B------:R-:W4:Y:S01]  /*29f0*/  S2R R64, SR_LANEID ;  /* 0x0000000000407919 */ /* 0x000f220000000000 */
[----:B------:R-:W-:Y:S01]  /*2a00*/  MOV R68, 0x1 ;  /* 0x0000000100447802 */ /* 0x000fe20000000f00 */
[----:B------:R-:W-:Y:S01]  /*2a10*/  UMOV UR9, 0x400 ;  /* 0x0000040000097882 */ /* 0x000fe20000000000 */
[----:B------:R-:W-:Y:S01]  /*2a20*/  MOV R67, RZ ;  /* 0x000000ff00437202 */ /* 0x000fe20000000f00 */
[----:B------:R-:W1:Y:S01]  /*2a30*/  LDCU.64 UR10, c[0x0][0x348] ;  /* 0x00006900ff0a77ac */ /* 0x000e620008000a00 */
[----:B------:R-:W-:Y:S01]  /*2a40*/  MOV R65, RZ ;  /* 0x000000ff00417202 */ /* 0x000fe20000000f00 */
[----:B-12---:R-:W-:-:S12]  /*2a50*/  ULEA UR7, UR8, UR9, 0x18 ;  /* 0x0000000908077291 */ /* 0x006fd8000f8ec0ff */
.L_x_63:
[----:B-12-4-:R-:W1:Y:S01]  /*2a60*/  LDC.64 R8, c[0x0][0x750] ;  /* 0x0001d400ff087b82 */ /* 0x016e620000000a00 */
[----:B------:R-:W-:-:S04]  /*2a70*/  SHF.L.U32 R63, R60, 0x7, RZ ;  /* 0x000000073c3f7819 */ /* 0x000fc800000006ff */
[----:B------:R-:W-:-:S03]  /*2a80*/  IADD3 R7, PT, PT, R63, R66, RZ ;  /* 0x000000423f077210 */ /* 0x000fc60007ffe0ff */
[----:B------:R-:W2:Y:S01]  /*2a90*/  LDC.64 R4, c[0x0][0x758] ;  /* 0x0001d600ff047b82 */ /* 0x000ea20000000a00 */
[----:B-1----:R-:W-:-:S05]  /*2aa0*/  IMAD.WIDE R8, R62, 0x4, R8 ;  /* 0x000000043e087825 */ /* 0x002fca00078e0208 */
[----:B------:R1:W5:Y:S01]  /*2ab0*/  LDG.E R71, desc[UR22][R8.64] ;  /* 0x0000001608477981 */ /* 0x000362000c1e1900 */
[----:B--2---:R-:W-:-:S04]  /*2ac0*/  IMAD.WIDE R6, R7, 0x4, R4 ;  /* 0x0000000407067825 */ /* 0x004fc800078e0204 */
[----:B------:R-:W-:Y:S01]  /*2ad0*/  IMAD.U32 R4, R65, -0x80000000, RZ ;  /* 0x8000000041047824 */ /* 0x000fe200078e00ff */
[----:B------:R1:W5:Y:S03]  /*2ae0*/  LDG.E R60, desc[UR22][R6.64] ;  /* 0x00000016063c7981 */ /* 0x000366000c1e1900 */
[----:B------:R-:W2:Y:S01]  /*2af0*/  SYNCS.PHASECHK.TRANS64.TRYWAIT P0, [R3+URZ+0x40], R4 ;  /* 0x00004004030075a7 */ /* 0x000ea200080011ff */
[----:B------:R-:W-:Y:S01]  /*2b00*/  SHF.L.U32 R72, R66, 0x10, RZ ;  /* 0x0000001042487819 */ /* 0x000fe200000006ff */
[----:B------:R-:W-:-:S03]  /*2b10*/  IMAD.MOV.U32 R2, RZ, RZ, R62 ;  /* 0x000000ffff027224 */ /* 0x000fc600078e003e */
[----:B------:R-:W-:Y:S01]  /*2b20*/  LOP3.LUT R72, R72, 0xe00000, RZ, 0xc0, !PT ;  /* 0x00e0000048487812 */ /* 0x000fe200078ec0ff */
[----:B-12---:R-:W-:Y:S06]  /*2b30*/  @!P0 BRA `(.L_x_51) ;  /* 0x00000028005c8947 */ /* 0x006fec0003800000 */
.L_x_90:
[----:B------:R-:W-:Y:S01]  /*2b40*/  IMAD.IADD R72, R69, 0x1, R72 ;  /* 0x0000000145487824 */ /* 0x000fe200078e0248 */
[----:B------:R-:W-:Y:S01]  /*2b50*/  ISETP.NE.AND P4, PT, R65, RZ, PT ;  /* 0x000000ff4100720c */ /* 0x000fe20003f85270 */
[----:B------:R-:W-:Y:S01]  /*2b60*/  IMAD.SHL.U32 R73, R61, 0x100, RZ ;  /* 0x000001003d497824 */ /* 0x000fe200078e00ff */
[----:B------:R-:W-:Y:S02]  /*2b70*/  MOV R78, R65 ;  /* 0x00000041004e7202 */ /* 0x000fe40000000f00 */
[----:B------:R-:W-:Y:S02]  /*2b80*/  CS2R R76, SRZ ;  /* 0x00000000004c7805 */ /* 0x000fe4000001ff00 */
[----:B------:R-:W-:Y:S01]  /*2b90*/  CS2R R74, SRZ ;  /* 0x00000000004a7805 */ /* 0x000fe2000001ff00 */
[----:B------:R-:W-:-:S07]  /*2ba0*/  IMAD R72, R65, 0xd0, R72 ;  /* 0x000000d041487824 */ /* 0x000fce00078e0248 */
.L_x_58:
[----:B------:R-:W-:Y:S01]  /*2bb0*/  IADD3 R62, PT, PT, R76, 0x3, RZ ;  /* 0x000000034c3e7810 */ /* 0x000fe20007ffe0ff */
[----:B------:R-:W-:Y:S05]  /*2bc0*/  WARPSYNC.ALL ;  /* 0x0000000000007948 */ /* 0x000fea0003800000 */
[----:B------:R-:W-:Y:S01]  /*2bd0*/  NOP ;  /* 0x0000000000007918 */ /* 0x000fe20000000000 */
[----:B------:R-:W-:Y:S01]  /*2be0*/  SEL R79, R62, R75, !P4 ;  /* 0x0000004b3e4f7207 */ /* 0x000fe20006000000 */
[----:B------:R-:W-:Y:S01]  /*2bf0*/  BSSY.RECONVERGENT B0, `(.L_x_52) ;  /* 0x0000073000007945 */ /* 0x000fe20003800200 */
[----:B-1----:R-:W-:Y:S02]  /*2c00*/  LEA R5, R66, R3, 0x7 ;  /* 0x0000000342057211 */ /* 0x002fe400078e38ff */
[----:B------:R-:W-:Y:S02]  /*2c10*/  SHF.L.U32 R79, R79, 0x6, RZ ;  /* 0x000000064f4f7819 */ /* 0x000fe400000006ff */
[----:B--2---:R-:W-:Y:S02]  /*2c20*/  IADD3 R8, PT, PT, R5, 0x440, RZ ;  /* 0x0000044005087810 */ /* 0x004fe40007ffe0ff */
[----:B------:R-:W-:Y:S02]  /*2c30*/  IADD3 R6, PT, PT, R79, R72, RZ ;  /* 0x000000484f067210 */ /* 0x000fe40007ffe0ff */
[C---:B------:R-:W-:Y:S02]  /*2c40*/  IADD3 R4, PT, PT, R5.reuse, 0x460, RZ ;  /* 0x0000046005047810 */ /* 0x040fe40007ffe0ff */
[----:B------:R-:W-:Y:S02]  /*2c50*/  R2UR UR4, R6 ;  /* 0x00000000060472ca */ /* 0x000fe400000e0000 */
[C---:B------:R-:W-:Y:S02]  /*2c60*/  IADD3 R7, PT, PT, R5.reuse, 0x470, RZ ;  /* 0x0000047005077810 */ /* 0x040fe40007ffe0ff */
[----:B------:R-:W-:Y:S02]  /*2c70*/  SHF.R.U32.HI R93, RZ, 0x3, R8 ;  /* 0x00000003ff5d7819 */ /* 0x000fe40000011608 */
[----:B------:R-:W-:Y:S02]  /*2c80*/  SHF.R.U32.HI R95, RZ, 0x3, R4 ;  /* 0x00000003ff5f7819 */ /* 0x000fe40000011604 */
[----:B------:R-:W-:Y:S02]  /*2c90*/  SHF.R.U32.HI R80, RZ, 0x3, R7 ;  /* 0x00000003ff507819 */ /* 0x000fe40000011607 */
[C---:B------:R-:W-:Y:S02]  /*2ca0*/  IADD3 R9, PT, PT, R5.reuse, 0x450, RZ ;  /* 0x0000045005097810 */ /* 0x040fe40007ffe0ff */
[----:B------:R-:W-:Y:S01]  /*2cb0*/  LOP3.LUT R93, R8, 0x70, R93, 0x78, !PT ;  /* 0x00000070085d7812 */ /* 0x000fe200078e785d */
[----:B------:R-:W1:Y:S01]  /*2cc0*/  LDTM.x32 R28, tmem[UR4+0x20] ;  /* 0x00002004001c79ee */ /* 0x000e6200082c0000 */
[----:B------:R-:W-:Y:S02]  /*2cd0*/  R2UR UR4, R6 ;  /* 0x00000000060472ca */ /* 0x000fe400000e0000 */
[----:B------:R-:W-:Y:S02]  /*2ce0*/  IADD3 R8, PT, PT, R5, 0x400, RZ ;  /* 0x0000040005087810 */ /* 0x000fe40007ffe0ff */
[----:B------:R-:W-:Y:S02]  /*2cf0*/  SHF.R.U32.HI R94, RZ, 0x3, R9 ;  /* 0x00000003ff5e7819 */ /* 0x000fe40000011609 */
[----:B------:R-:W-:Y:S02]  /*2d00*/  SHF.R.U32.HI R81, RZ, 0x3, R8 ;  /* 0x00000003ff517819 */ /* 0x000fe40000011608 */
[----:B------:R-:W-:Y:S02]  /*2d10*/  LOP3.LUT R94, R9, 0x70, R94, 0x78, !PT ;  /* 0x00000070095e7812 */ /* 0x000fe400078e785e */
[----:B------:R-:W-:Y:S02]  /*2d20*/  LOP3.LUT R81, R8, 0x70, R81, 0x78, !PT ;  /* 0x0000007008517812 */ /* 0x000fe400078e7851 */
[----:B------:R-:W-:Y:S02]  /*2d30*/  LOP3.LUT R95, R4, 0x70, R95, 0x78, !PT ;  /* 0x00000070045f7812 */ /* 0x000fe400078e785f */
[----:B------:R-:W-:Y:S02]  /*2d40*/  IADD3 R4, PT, PT, R5, 0x420, RZ ;  /* 0x0000042005047810 */ /* 0x000fe40007ffe0ff */
[----:B------:R-:W-:Y:S02]  /*2d50*/  LOP3.LUT R80, R7, 0x70, R80, 0x78, !PT ;  /* 0x0000007007507812 */ /* 0x000fe400078e7850 */
[C---:B------:R-:W-:Y:S02]  /*2d60*/  IADD3 R7, PT, PT, R5.reuse, 0x410, RZ ;  /* 0x0000041005077810 */ /* 0x040fe40007ffe0ff */
[----:B------:R-:W-:Y:S02]  /*2d70*/  IADD3 R5, PT, PT, R5, 0x430, RZ ;  /* 0x0000043005057810 */ /* 0x000fe40007ffe0ff */
[----:B------:R-:W-:Y:S01]  /*2d80*/  SHF.R.U32.HI R82, RZ, 0x3, R7 ;  /* 0x00000003ff527819 */ /* 0x000fe20000011607 */
[C---:B-1---5:R-:W-:Y:S01]  /*2d90*/  FMUL R85, R71.reuse, R28 ;  /* 0x0000001c47557220 */ /* 0x062fe20000400000 */
[----:B------:R-:W-:Y:S01]  /*2da0*/  SHF.R.U32.HI R83, RZ, 0x3, R4 ;  /* 0x00000003ff537819 */ /* 0x000fe20000011604 */
[C---:B------:R-:W-:Y:S01]  /*2db0*/  FMUL R86, R71.reuse, R29 ;  /* 0x0000001d47567220 */ /* 0x040fe20000400000 */
[----:B------:R-:W-:Y:S01]  /*2dc0*/  SHF.R.U32.HI R84, RZ, 0x3, R5 ;  /* 0x00000003ff547819 */ /* 0x000fe20000011605 */
[----:B------:R-:W-:Y:S01]  /*2dd0*/  FMUL R87, R71, R30 ;  /* 0x0000001e47577220 */ /* 0x000fe20000400000 */
[----:B------:R-:W-:Y:S01]  /*2de0*/  LOP3.LUT R82, R7, 0x70, R82, 0x78, !PT ;  /* 0x0000007007527812 */ /* 0x000fe200078e7852 */
[C---:B------:R-:W-:Y:S01]  /*2df0*/  FMUL R88, R71.reuse, R31 ;  /* 0x0000001f47587220 */ /* 0x040fe20000400000 */
[----:B------:R-:W-:Y:S01]  /*2e00*/  LOP3.LUT R83, R4, 0x70, R83, 0x78, !PT ;  /* 0x0000007004537812 */ /* 0x000fe200078e7853 */
[----:B------:R-:W-:Y:S01]  /*2e10*/  FMUL R89, R71, R32 ;  /* 0x0000002047597220 */ /* 0x000fe20000400000 */
[----:B------:R-:W-:Y:S01]  /*2e20*/  LOP3.LUT R84, R5, 0x70, R84, 0x78, !PT ;  /* 0x0000007005547812 */ /* 0x000fe200078e7854 */
[C---:B------:R-:W-:Y:S01]  /*2e30*/  FMUL R90, R71.reuse, R33 ;  /* 0x00000021475a7220 */ /* 0x040fe20000400000 */
[C---:B------:R-:W-:Y:S01]  /*2e40*/  FMUL R91, R71.reuse, R34 ;  /* 0x00000022475b7220 */ /* 0x040fe20000400000 */
[C---:B------:R-:W-:Y:S01]  /*2e50*/  FMUL R92, R71.reuse, R35 ;  /* 0x00000023475c7220 */ /* 0x040fe20000400000 */
[----:B------:R-:W-:Y:S01]  /*2e60*/  ISETP.NE.AND P0, PT, R74, RZ, PT ;  /* 0x000000ff4a00720c */ /* 0x000fe20003f05270 */
[----:B------:R-:W1:Y:S01]  /*2e70*/  LDTM.x32 R4, tmem[UR4] ;  /* 0x00000004000479ee */ /* 0x000e6200082c0000 */
[C---:B------:R-:W-:Y:S01]  /*2e80*/  FMUL R36, R71.reuse, R36 ;  /* 0x0000002447247220 */ /* 0x040fe20000400000 */
        /* <DEDUP_REMOVED lines=22> */
[C---:B-1----:R-:W-:Y:S01]  /*2ff0*/  FMUL R100, R71.reuse, R8 ;  /* 0x0000000847647220 */ /* 0x042fe20000400000 */
        /* <DEDUP_REMOVED lines=9> */
[----:B------:R-:W-:Y:S01]  /*3090*/  F2FP.BF16.F32.PACK_AB R8, R86, R85 ;  /* 0x000000555608723e */ /* 0x000fe200000010ff */
        /* <DEDUP_REMOVED lines=10> */
[----:B------:R-:W-:Y:S01]  /*3140*/  FMUL R112, R71, R20 ;  /* 0x0000001447707220 */ /* 0x000fe20000400000 */
        /* <DEDUP_REMOVED lines=22> */
[----:B------:R-:W-:Y:S01]  /*32b0*/  FMUL R35, R71, R35 ;  /* 0x0000002347237220 */ /* 0x000fe20000400000 */
[----:B------:R-:W-:Y:S06]  /*32c0*/  @P0 BRA `(.L_x_53) ;  /* 0x0000000000140947 */ /* 0x000fec0003800000 */
[----:B------:R-:W-:Y:S01]  /*32d0*/  ELECT P0, URZ, PT ;  /* 0x0000000000ff782f */ /* 0x000fe20003800000 */
[----:B------:R-:W-:Y:S01]  /*32e0*/  NOP ;  /* 0x0000000000007918 */ /* 0x000fe20000000000 */
[----:B------:R-:W-:Y:S11]  /*32f0*/  LOP3.LUT R65, R65, 0x1, RZ, 0x3c, !PT ;  /* 0x0000000141417812 */ /* 0x000ff600078e3cff */
[----:B------:R-:W-:Y:S04]  /*3300*/  @P0 IMAD.MOV.U32 R4, RZ, RZ, 0x1 ;  /* 0x00000001ff040424 */ /* 0x000fe800078e00ff */
[----:B------:R1:W-:Y:S03]  /*3310*/  @P0 SYNCS.ARRIVE.TRANS64.ART0 RZ, [R3+URZ+0x48], R4 ;  /* 0x0000480403ff09a7 */ /* 0x0003e600085000ff */
.L_x_53:
[----:B------:R-:W-:Y:S05]  /*3320*/  BSYNC.RECONVERGENT B0 ;  /* 0x0000000000007941 */ /* 0x000fea0003800200 */
.L_x_52:
[----:B------:R-:W-:Y:S01]  /*3330*/  F2FP.BF16.F32.PACK_AB R20, R53, R52 ;  /* 0x000000343514723e */ /* 0x000fe200000010ff */
[----:B------:R2:W-:Y:S01]  /*3340*/  STS.128 [R93], R8 ;  /* 0x000000085d007388 */ /* 0x0005e20000000c00 */
[----:B------:R-:W-:Y:S02]  /*3350*/  F2FP.BF16.F32.PACK_AB R21, R55, R54 ;  /* 0x000000363715723e */ /* 0x000fe400000010ff */
[----:B------:R-:W-:Y:S01]  /*3360*/  F2FP.BF16.F32.PACK_AB R22, R57, R56 ;  /* 0x000000383916723e */ /* 0x000fe200000010ff */
[----:B------:R5:W-:Y:S01]  /*3370*/  STS.128 [R94], R12 ;  /* 0x0000000c5e007388 */ /* 0x000be20000000c00 */
[----:B------:R-:W-:Y:S02]  /*3380*/  F2FP.BF16.F32.PACK_AB R23, R59, R58 ;  /* 0x0000003a3b17723e */ /* 0x000fe400000010ff */
[----:B-1----:R-:W-:Y:S01]  /*3390*/  F2FP.BF16.F32.PACK_AB R4, R97, R96 ;  /* 0x000000606104723e */ /* 0x002fe200000010ff */
[----:B------:R1:W-:Y:S01]  /*33a0*/  STS.128 [R95], R16 ;  /* 0x000000105f007388 */ /* 0x0003e20000000c00 */
[----:B------:R-:W-:Y:S02]  /*33b0*/  F2FP.BF16.F32.PACK_AB R5, R99, R98 ;  /* 0x000000626305723e */ /* 0x000fe400000010ff */
[----:B------:R-:W-:Y:S01]  /*33c0*/  F2FP.BF16.F32.PACK_AB R6, R101, R100 ;  /* 0x000000646506723e */ /* 0x000fe200000010ff */
[----:B------:R4:W-:Y:S01]  /*33d0*/  STS.128 [R80], R20 ;  /* 0x0000001450007388 */ /* 0x0009e20000000c00 */
[----:B------:R-:W-:Y:S02]  /*33e0*/  F2FP.BF16.F32.PACK_AB R7, R103, R102 ;  /* 0x000000666707723e */ /* 0x000fe400000010ff */
[----:B---3--:R-:W-:Y:S02]  /*33f0*/  ISETP.NE.AND P2, PT, R70, RZ, PT ;  /* 0x000000ff4600720c */ /* 0x008fe40003f45270 */
[C---:B------:R-:W-:Y:S01]  /*3400*/  ISETP.GE.U32.AND P3, PT, R74.reuse, 0x6, PT ;  /* 0x000000064a00780c */ /* 0x040fe20003f66070 */
[----:B------:R4:W-:Y:S01]  /*3410*/  STS.128 [R81], R4 ;  /* 0x0000000451007388 */ /* 0x0009e20000000c00 */
[----:B------:R-:W-:Y:S01]  /*3420*/  VIADD R74, R74, 0x2 ;  /* 0x000000024a4a7836 */ /* 0x000fe20000000000 */
[----:B--2---:R-:W-:Y:S02]  /*3430*/  F2FP.BF16.F32.PACK_AB R8, R105, R104 ;  /* 0x000000686908723e */ /* 0x004fe400000010ff */
[----:B------:R-:W-:Y:S02]  /*3440*/  F2FP.BF16.F32.PACK_AB R9, R107, R106 ;  /* 0x0000006a6b09723e */ /* 0x000fe400000010ff */
[----:B------:R-:W-:Y:S02]  /*3450*/  F2FP.BF16.F32.PACK_AB R10, R109, R108 ;  /* 0x0000006c6d0a723e */ /* 0x000fe400000010ff */
[----:B------:R-:W-:Y:S02]  /*3460*/  F2FP.BF16.F32.PACK_AB R11, R111, R110 ;  /* 0x0000006e6f0b723e */ /* 0x000fe400000010ff */
[----:B-----5:R-:W-:Y:S02]  /*3470*/  F2FP.BF16.F32.PACK_AB R12, R113, R112 ;  /* 0x00000070710c723e */ /* 0x020fe400000010ff */
[----:B------:R-:W-:Y:S01]  /*3480*/  F2FP.BF16.F32.PACK_AB R13, R115, R114 ;  /* 0x00000072730d723e */ /* 0x000fe200000010ff */
[----:B------:R4:W-:Y:S01]  /*3490*/  STS.128 [R82], R8 ;  /* 0x0000000852007388 */ /* 0x0009e20000000c00 */
[----:B------:R-:W-:Y:S02]  /*34a0*/  F2FP.BF16.F32.PACK_AB R14, R25, R24 ;  /* 0x00000018190e723e */ /* 0x000fe400000010ff */
[----:B------:R-:W-:Y:S02]  /*34b0*/  F2FP.BF16.F32.PACK_AB R15, R27, R26 ;  /* 0x0000001a1b0f723e */ /* 0x000fe400000010ff */
[----:B-1----:R-:W-:Y:S02]  /*34c0*/  F2FP.BF16.F32.PACK_AB R16, R29, R28 ;  /* 0x0000001c1d10723e */ /* 0x002fe400000010ff */
[----:B------:R-:W-:Y:S01]  /*34d0*/  F2FP.BF16.F32.PACK_AB R17, R31, R30 ;  /* 0x0000001e1f11723e */ /* 0x000fe200000010ff */
[----:B------:R4:W-:Y:S01]  /*34e0*/  STS.128 [R83], R12 ;  /* 0x0000000c53007388 */ /* 0x0009e20000000c00 */
[----:B------:R-:W-:Y:S02]  /*34f0*/  F2FP.BF16.F32.PACK_AB R18, R33, R32 ;  /* 0x000000202112723e */ /* 0x000fe400000010ff */
[----:B------:R-:W-:Y:S05]  /*3500*/  F2FP.BF16.F32.PACK_AB R19, R35, R34 ;  /* 0x000000222313723e */ /* 0x000fea00000010ff */
[----:B------:R4:W-:Y:S01]  /*3510*/  STS.128 [R84], R16 ;  /* 0x0000001054007388 */ /* 0x0009e20000000c00 */
[----:B------:R1:W-:Y:S06]  /*3520*/  MEMBAR.ALL.CTA ;  /* 0x0000000000007992 */ /* 0x0003ec0000008000 */
[----:B-1----:R-:W1:Y:S02]  /*3530*/  FENCE.VIEW.ASYNC.S ;  /* 0x00000000000073c6 */ /* 0x002e640000000000 */
[----:B-1----:R-:W-:Y:S06]  /*3540*/  BAR.SYNC.DEFER_BLOCKING 0x2, 0x80 ;  /* 0x0082000000007b1d */ /* 0x002fec0000010000 */
[----:B------:R-:W-:Y:S05]  /*3550*/  @P2 BRA `(.L_x_54) ;  /* 0x0000000000482947 */ /* 0x000fea0003800000 */
[----:B------:R-:W-:Y:S01]  /*3560*/  PLOP3.LUT P0, PT, PT, PT, PT, 0x80, 0x8 ;  /* 0x000000000008781c */ /* 0x000fe20003f0f070 */
[----:B------:R-:W-:Y:S01]  /*3570*/  UIADD3 UR12, UP0, UPT, UR10, 0x240, URZ ;  /* 0x000002400a0c7890 */ /* 0x000fe2000ff1e0ff */
[----:B------:R-:W-:Y:S01]  /*3580*/  IMAD.IADD R79, R73, 0x1, R79 ;  /* 0x00000001494f7824 */ /* 0x000fe200078e024f */
[----:B----4-:R-:W-:Y:S02]  /*3590*/  IADD3 R4, PT, PT, R3, 0x400, RZ ;  /* 0x0000040003047810 */ /* 0x010fe40007ffe0ff */
[----:B------:R-:W-:Y:S11]  /*35a0*/  UIADD3.X UR13, UPT, UPT, URZ, UR11, URZ, UP0, !UPT ;  /* 0x0000000bff0d7290 */ /* 0x000ff600087fe4ff */
[----:B------:R-:W-:Y:S01]  /*35b0*/  @!UPT UIADD3 URZ, UPT, UPT, URZ, URZ, URZ ;  /* 0x000000fffffff290 */ /* 0x000fe2000fffe0ff */
.L_x_55:
[----:B------:R-:W-:Y:S02]  /*35c0*/  PLOP3.LUT P1, PT, P1, P0, PT, 0xf2, 0x2f ;  /* 0x00000000002f781c */ /* 0x000fe40000f21e72 */
[----:B------:R-:W-:Y:S08]  /*35d0*/  @P0 R2UR P1, UR6, R63 ;  /* 0x000000003f0602ca */ /* 0x000ff00000020000 */
[----:B------:R-:W-:Y:S02]  /*35e0*/  PLOP3.LUT P1, PT, P1, P0, PT, 0xf2, 0x2f ;  /* 0x00000000002f781c */ /* 0x000fe40000f21e72 */
[----:B------:R-:W-:Y:S08]  /*35f0*/  @P0 R2UR.OR P1, UR5, R79 ;  /* 0x000000004f0502ca */ /* 0x000ff00000120000 */
[----:B------:R-:W-:Y:S02]  /*3600*/  PLOP3.LUT P1, PT, P1, P0, PT, 0xf2, 0x2f ;  /* 0x00000000002f781c */ /* 0x000fe40000f21e72 */
[----:B------:R-:W-:Y:S08]  /*3610*/  @P0 R2UR.OR P1, UR4, R4 ;  /* 0x00000000040402ca */ /* 0x000ff00000120000 */
[----:B------:R-:W-:Y:S02]  /*3620*/  @P0 PLOP3.LUT P0, PT, P1, PT, PT, 0x80, 0x8 ;  /* 0x000000000008081c */ /* 0x000fe40000f0f070 */
[----:B------:R-:W-:Y:S03]  /*3630*/  PLOP3.LUT P1, PT, PT, PT, PT, 0x80, 0x8 ;  /* 0x000000000008781c */ /* 0x000fe60003f2f070 */
[----:B------:R1:W-:Y:S08]  /*3640*/  UTMASTG.2D [UR4], [UR12], desc[URZ] ;  /* 0x0000ff040c0073b5 */ /* 0x0003f00008009000 */
[----:B-1----:R-:W-:Y:S05]  /*3650*/  @P0 BRA.U.ANY `(.L_x_55) ;  /* 0xfffffffd00d80947 */ /* 0x002fea000393ffff */
[----:B------:R0:W-:Y:S01]  /*3660*/  UTMACMDFLUSH ;  /* 0x00000000000079b7 */ /* 0x0001e20000000000 */
[----:B------:R-:W-:Y:S04]  /*3670*/  DEPBAR.LE SB0, 0x0 ;  /* 0x000080000000791a */ /* 0x000fe80000000000 */
.L_x_54:
[----:B------:R-:W-:Y:S01]  /*3680*/  BAR.SYNC.DEFER_BLOCKING 0x2, 0x80 ;  /* 0x0082000000007b1d */ /* 0x000fe20000010000 */
[----:B----4-:R-:W-:Y:S01]  /*3690*/  FMUL R5, R34, -1.4426950216293334961 ;  /* 0xbfb8aa3b22057820 */ /* 0x010fe20000400000 */
[----:B------:R-:W-:Y:S01]  /*36a0*/  FMUL R15, R24, -1.4426950216293334961 ;  /* 0xbfb8aa3b180f7820 */ /* 0x000fe20000400000 */
[----:B------:R-:W-:Y:S01]  /*36b0*/  FMUL R6, R33, -1.4426950216293334961 ;  /* 0xbfb8aa3b21067820 */ /* 0x000fe20000400000 */
[----:B------:R-:W-:Y:S01]  /*36c0*/  FMUL R8, R31, -1.4426950216293334961 ;  /* 0xbfb8aa3b1f087820 */ /* 0x000fe20000400000 */
[----:B------:R-:W-:Y:S01]  /*36d0*/  FMUL R7, R32, -1.4426950216293334961 ;  /* 0xbfb8aa3b20077820 */ /* 0x000fe20000400000 */
[----:B------:R-:W-:Y:S01]  /*36e0*/  FMUL R11, R28, -1.4426950216293334961 ;  /* 0xbfb8aa3b1c0b7820 */ /* 0x000fe20000400000 */
[----:B------:R-:W-:Y:S01]  /*36f0*/  MUFU.EX2 R5, R5 ;  /* 0x0000000500057308 */ /* 0x000fe20000000800 */
[----:B------:R-:W-:Y:S01]  /*3700*/  FMUL R13, R26, -1.4426950216293334961 ;  /* 0xbfb8aa3b1a0d7820 */ /* 0x000fe20000400000 */
[----:B------:R-:W-:Y:S01]  /*3710*/  LEA R123, R66, R3, 0x6 ;  /* 0x00000003427b7211 */ /* 0x000fe200078e30ff */
[----:B------:R-:W-:Y:S01]  /*3720*/  FMUL R9, R30, -1.4426950216293334961 ;  /* 0xbfb8aa3b1e097820 */ /* 0x000fe20000400000 */
[----:B------:R-:W-:Y:S01]  /*3730*/  FMUL R12, R27, -1.4426950216293334961 ;  /* 0xbfb8aa3b1b0c7820 */ /* 0x000fe20000400000 */
[----:B------:R-:W-:Y:S01]  /*3740*/  FMUL R16, R115, -1.4426950216293334961 ;  /* 0xbfb8aa3b73107820 */ /* 0x000fe20000400000 */
[----:B------:R-:W-:Y:S01]  /*3750*/  IADD3 R125, PT, PT, R123, 0x4410, RZ ;  /* 0x000044107b7d7810 */ /* 0x000fe20007ffe0ff */
[----:B------:R-:W-:Y:S03]  /*3760*/  FMUL R14, R25, -1.4426950216293334961 ;  /* 0xbfb8aa3b190e7820 */ /* 0x000fe60000400000 */
[----:B------:R-:W-:Y:S01]  /*3770*/  MUFU.EX2 R15, R15 ;  /* 0x0000000f000f7308 */ /* 0x000fe20000000800 */
[----:B------:R-:W-:Y:S01]  /*3780*/  IADD3 R124, PT, PT, R123, 0x4420, RZ ;  /* 0x000044207b7c7810 */ /* 0x000fe20007ffe0ff */
[----:B------:R-:W-:Y:S01]  /*3790*/  FMUL R10, R29, -1.4426950216293334961 ;  /* 0xbfb8aa3b1d0a7820 */ /* 0x000fe20000400000 */
[----:B------:R-:W-:Y:S01]  /*37a0*/  FMUL R94, R98, -1.4426950216293334961 ;  /* 0xbfb8aa3b625e7820 */ /* 0x000fe20000400000 */
[----:B------:R-:W-:Y:S01]  /*37b0*/  FMUL R18, R105, -1.4426950216293334961 ;  /* 0xbfb8aa3b69127820 */ /* 0x000fe20000400000 */
[----:B------:R-:W-:Y:S01]  /*37c0*/  FMUL R95, R102, -1.4426950216293334961 ;  /* 0xbfb8aa3b665f7820 */ /* 0x000fe20000400000 */
[----:B------:R-:W-:Y:S01]  /*37d0*/  FMUL R116, R103, -1.4426950216293334961 ;  /* 0xbfb8aa3b67747820 */ /* 0x000fe20000400000 */
[----:B------:R-:W-:Y:S03]  /*37e0*/  FMUL R117, R100, -1.4426950216293334961 ;  /* 0xbfb8aa3b64757820 */ /* 0x000fe60000400000 */
[----:B------:R-:W-:Y:S01]  /*37f0*/  MUFU.EX2 R9, R9 ;  /* 0x0000000900097308 */ /* 0x000fe20000000800 */
[----:B------:R-:W-:Y:S01]  /*3800*/  FMUL R118, R101, -1.4426950216293334961 ;  /* 0xbfb8aa3b65767820 */ /* 0x000fe20000400000 */
        /* <DEDUP_REMOVED lines=15> */
[----:B------:R-:W-:Y:S09]  /*3900*/  FMUL R23, R112, -1.4426950216293334961 ;  /* 0xbfb8aa3b70177820 */ /* 0x000ff20000400000 */
[----:B------:R-:W-:Y:S10]  /*3910*/  MUFU.EX2 R4, R4 ;  /* 0x0000000400047308 */ /* 0x000ff40000000800 */
        /* <DEDUP_REMOVED lines=25> */
[----:B------:R-:W1:Y:S02]  /*3ab0*/  MUFU.EX2 R17, R17 ;  /* 0x0000001100117308 */ /* 0x000e640000000800 */
[----:B-1----:R-:W-:Y:S01]  /*3ac0*/  FADD R17, R17, 1 ;  /* 0x3f80000011117421 */ /* 0x002fe20000000000 */
[----:B------:R-:W-:Y:S01]  /*3ad0*/  FADD R22, R22, 1 ;  /* 0x3f80000016167421 */ /* 0x000fe20000000000 */
[----:B------:R-:W-:Y:S01]  /*3ae0*/  FADD R21, R21, 1 ;  /* 0x3f80000015157421 */ /* 0x000fe20000000000 */
[----:B------:R-:W-:Y:S01]  /*3af0*/  FADD R19, R19, 1 ;  /* 0x3f80000013137421 */ /* 0x000fe20000000000 */
[----:B------:R-:W-:Y:S04]  /*3b00*/  FADD R20, R20, 1 ;  /* 0x3f80000014147421 */ /* 0x000fe80000000000 */
[----:B------:R-:W1:Y:S01]  /*3b10*/  MUFU.RCP R121, R22 ;  /* 0x0000001600797308 */ /* 0x000e620000001000 */
[----:B------:R-:W-:Y:S01]  /*3b20*/  FADD R8, R8, 1 ;  /* 0x3f80000008087421 */ /* 0x000fe20000000000 */
[----:B------:R-:W-:Y:S01]  /*3b30*/  FADD R120, R93, 1 ;  /* 0x3f8000005d787421 */ /* 0x000fe20000000000 */
[----:B------:R-:W-:Y:S01]  /*3b40*/  FADD R11, R11, 1 ;  /* 0x3f8000000b0b7421 */ /* 0x000fe20000000000 */
[----:B------:R-:W-:Y:S01]  /*3b50*/  FADD R10, R10, 1 ;  /* 0x3f8000000a0a7421 */ /* 0x000fe20000000000 */
[----:B------:R-:W-:Y:S01]  /*3b60*/  FADD R9, R9, 1 ;  /* 0x3f80000009097421 */ /* 0x000fe20000000000 */
[----:B------:R-:W-:Y:S01]  /*3b70*/  FADD R4, R4, 1 ;  /* 0x3f80000004047421 */ /* 0x000fe20000000000 */
[----:B------:R-:W-:Y:S03]  /*3b80*/  FADD R5, R5, 1 ;  /* 0x3f80000005057421 */ /* 0x000fe60000000000 */
[----:B------:R-:W2:Y:S01]  /*3b90*/  MUFU.RCP R8, R8 ;  /* 0x0000000800087308 */ /* 0x000ea20000001000 */
[----:B------:R-:W-:Y:S01]  /*3ba0*/  FADD R15, R15, 1 ;  /* 0x3f8000000f0f7421 */ /* 0x000fe20000000000 */
[----:B------:R-:W-:Y:S01]  /*3bb0*/  FADD R6, R6, 1 ;  /* 0x3f80000006067421 */ /* 0x000fe20000000000 */
[----:B------:R-:W-:Y:S01]  /*3bc0*/  FADD R119, R94, 1 ;  /* 0x3f8000005e777421 */ /* 0x000fe20000000000 */
[----:B------:R-:W-:Y:S01]  /*3bd0*/  FADD R94, R18, 1 ;  /* 0x3f800000125e7421 */ /* 0x000fe20000000000 */
[----:B------:R-:W-:Y:S01]  /*3be0*/  FADD R18, R16, 1 ;  /* 0x3f80000010127421 */ /* 0x000fe20000000000 */
[----:B------:R-:W-:Y:S01]  /*3bf0*/  FADD R12, R12, 1 ;  /* 0x3f8000000c0c7421 */ /* 0x000fe20000000000 */
[----:B------:R-:W-:Y:S03]  /*3c00*/  FADD R7, R7, 1 ;  /* 0x3f80000007077421 */ /* 0x000fe60000000000 */
[----:B------:R-:W3:Y:S01]  /*3c10*/  MUFU.RCP R9, R9 ;  /* 0x0000000900097308 */ /* 0x000ee20000001000 */
[----:B-1----:R-:W-:Y:S01]  /*3c20*/  FMUL R96, R96, R121 ;  /* 0x0000007960607220 */ /* 0x002fe20000400000 */
[----:B------:R-:W-:Y:S01]  /*3c30*/  FADD R13, R13, 1 ;  /* 0x3f8000000d0d7421 */ /* 0x000fe20000000000 */
[----:B------:R-:W-:Y:S01]  /*3c40*/  FADD R14, R14, 1 ;  /* 0x3f8000000e0e7421 */ /* 0x000fe20000000000 */
[----:B------:R-:W-:Y:S01]  /*3c50*/  FADD R80, R80, 1 ;  /* 0x3f80000050507421 */ /* 0x000fe20000000000 */
[----:B------:R-:W-:Y:S01]  /*3c60*/  FMUL R85, R85, R96 ;  /* 0x0000006055557220 */ /* 0x000fe20000400000 */
[----:B------:R-:W-:Y:S01]  /*3c70*/  FADD R79, R79, 1 ;  /* 0x3f8000004f4f7421 */ /* 0x000fe20000000000 */
[----:B------:R-:W-:Y:S03]  /*3c80*/  FADD R84, R84, 1 ;  /* 0x3f80000054547421 */ /* 0x000fe60000000000 */
[----:B------:R-:W1:Y:S01]  /*3c90*/  MUFU.RCP R4, R4 ;  /* 0x0000000400047308 */ /* 0x000e620000001000 */
[----:B--2---:R-:W-:Y:S01]  /*3ca0*/  FMUL R8, R31, R8 ;  /* 0x000000081f087220 */ /* 0x004fe20000400000 */
[----:B------:R-:W-:Y:S01]  /*3cb0*/  FMUL R85, R60, R85 ;  /* 0x000000553c557220 */ /* 0x000fe20000400000 */
[----:B------:R-:W-:Y:S01]  /*3cc0*/  FADD R82, R82, 1 ;  /* 0x3f80000052527421 */ /* 0x000fe20000000000 */
[----:B------:R-:W-:Y:S01]  /*3cd0*/  FADD R81, R81, 1 ;  /* 0x3f80000051517421 */ /* 0x000fe20000000000 */
[----:B------:R-:W-:Y:S01]  /*3ce0*/  FMUL R55, R55, R8 ;  /* 0x0000000837377220 */ /* 0x000fe20000400000 */
[----:B------:R-:W-:Y:S01]  /*3cf0*/  FADD R83, R83, 1 ;  /* 0x3f80000053537421 */ /* 0x000fe20000000000 */
[----:B------:R-:W-:Y:S03]  /*3d00*/  FADD R95, R95, 1 ;  /* 0x3f8000005f5f7421 */ /* 0x000fe60000000000 */
[----:B------:R-:W2:Y:S01]  /*3d10*/  MUFU.RCP R80, R80 ;  /* 0x0000005000507308 */ /* 0x000ea20000001000 */
[----:B---3--:R-:W-:Y:S01]  /*3d20*/  FMUL R9, R30, R9 ;  /* 0x000000091e097220 */ /* 0x008fe20000400000 */
[----:B------:R-:W-:Y:S01]  /*3d30*/  FADD R116, R116, 1 ;  /* 0x3f80000074747421 */ /* 0x000fe20000000000 */
[----:B------:R-:W-:Y:S01]  /*3d40*/  FADD R117, R117, 1 ;  /* 0x3f80000075757421 */ /* 0x000fe20000000000 */
[----:B------:R-:W-:Y:S01]  /*3d50*/  FADD R118, R118, 1 ;  /* 0x3f80000076767421 */ /* 0x000fe20000000000 */
[----:B------:R-:W-:Y:S01]  /*3d60*/  FMUL R9, R54, R9 ;  /* 0x0000000936097220 */ /* 0x000fe20000400000 */
[----:B------:R-:W-:Y:S04]  /*3d70*/  FADD R23, R23, 1 ;  /* 0x3f80000017177421 */ /* 0x000fe80000000000 */
[----:B------:R-:W3:Y:S01]  /*3d80*/  MUFU.RCP R79, R79 ;  /* 0x0000004f004f7308 */ /* 0x000ee20000001000 */
[----:B-1----:R-:W-:Y:S04]  /*3d90*/  FMUL R4, R35, R4 ;  /* 0x0000000423047220 */ /* 0x002fe80000400000 */
[----:B------:R-:W-:Y:S05]  /*3da0*/  FMUL R59, R59, R4 ;  /* 0x000000043b3b7220 */ /* 0x000fea0000400000 */
[----:B------:R-:W1:Y:S01]  /*3db0*/  MUFU.RCP R5, R5 ;  /* 0x0000000500057308 */ /* 0x000e620000001000 */
[----:B--2---:R-:W-:Y:S04]  /*3dc0*/  FMUL R80, R111, R80 ;  /* 0x000000506f507220 */ /* 0x004fe80000400000 */
[----:B------:R-:W-:Y:S05]  /*3dd0*/  FMUL R43, R43, R80 ;  /* 0x000000502b2b7220 */ /* 0x000fea0000400000 */
[----:B------:R-:W2:Y:S01]  /*3de0*/  MUFU.RCP R15, R15 ;  /* 0x0000000f000f7308 */ /* 0x000ea20000001000 */
[----:B------:R-:W-:Y:S01]  /*3df0*/  FMUL R4, R60, R43 ;  /* 0x0000002b3c047220 */ /* 0x000fe20000400000 */
[----:B---3--:R-:W-:Y:S04]  /*3e00*/  FMUL R79, R110, R79 ;  /* 0x0000004f6e4f7220 */ /* 0x008fe80000400000 */
[----:B------:R-:W-:Y:S04]  /*3e10*/  FMUL R79, R42, R79 ;  /* 0x0000004f2a4f7220 */ /* 0x000fe80000400000 */
[----:B------:R-:W3:Y:S01]  /*3e20*/  MUFU.RCP R6, R6 ;  /* 0x0000000600067308 */ /* 0x000ee20000001000 */
[----:B-1----:R-:W-:Y:S01]  /*3e30*/  FMUL R5, R34, R5 ;  /* 0x0000000522057220 */ /* 0x002fe20000400000 */
[----:B------:R-:W-:Y:S03]  /*3e40*/  FMUL R79, R60, R79 ;  /* 0x0000004f3c4f7220 */ /* 0x000fe60000400000 */
[----:B------:R-:W-:Y:S05]  /*3e50*/  FMUL R5, R58, R5 ;  /* 0x000000053a057220 */ /* 0x000fea0000400000 */
[----:B------:R-:W1:Y:S01]  /*3e60*/  MUFU.RCP R84, R84 ;  /* 0x0000005400547308 */ /* 0x000e620000001000 */
[----:B--2---:R-:W-:Y:S09]  /*3e70*/  FMUL R15, R24, R15 ;  /* 0x0000000f180f7220 */ /* 0x004ff20000400000 */
[----:B------:R-:W2:Y:S01]  /*3e80*/  MUFU.RCP R82, R82 ;  /* 0x0000005200527308 */ /* 0x000ea20000001000 */
[----:B---3--:R-:W-:Y:S04]  /*3e90*/  FMUL R6, R33, R6 ;  /* 0x0000000621067220 */ /* 0x008fe80000400000 */
[----:B------:R-:W-:Y:S01]  /*3ea0*/  FMUL R57, R57, R6 ;  /* 0x0000000639397220 */ /* 0x000fe20000400000 */
[C---:B------:R-:W-:Y:S04]  /*3eb0*/  FMUL R6, R60.reuse, R5 ;  /* 0x000000053c067220 */ /* 0x040fe80000400000 */
        /* <DEDUP_REMOVED lines=12> */
[----:B------:R-:W-:Y:S01]  /*3f80*/  FMUL R24, R60, R81 ;  /* 0x000000513c187220 */ /* 0x000fe20000400000 */
[----:B------:R-:W-:Y:S01]  /*3f90*/  FMUL R27, R48, R15 ;  /* 0x0000000f301b7220 */ /* 0x000fe20000400000 */
[C---:B------:R-:W-:Y:S01]  /*3fa0*/  FMUL R15, R60.reuse, R59 ;  /* 0x0000003b3c0f7220 */ /* 0x040fe20000400000 */
[----:B------:R-:W-:Y:S02]  /*3fb0*/  FMUL R51, R51, R12 ;  /* 0x0000000c33337220 */ /* 0x000fe40000400000 */
[C---:B------:R-:W-:Y:S03]  /*3fc0*/  FMUL R27, R60.reuse, R27 ;  /* 0x0000001b3c1b7220 */ /* 0x040fe60000400000 */
[----:B------:R-:W1:Y:S01]  /*3fd0*/  MUFU.RCP R95, R95 ;  /* 0x0000005f005f7308 */ /* 0x000e620000001000 */
[----:B------:R-:W-:Y:S01]  /*3fe0*/  FMUL R51, R60, R51 ;  /* 0x000000333c337220 */ /* 0x000fe20000400000 */
[----:B--2---:R-:W-:Y:S04]  /*3ff0*/  FMUL R83, R106, R83 ;  /* 0x000000536a537220 */ /* 0x004fe80000400000 */
[----:B------:R-:W-:Y:S04]  /*4000*/  FMUL R83, R38, R83 ;  /* 0x0000005326537220 */ /* 0x000fe80000400000 */
[----:B------:R-:W2:Y:S01]  /*4010*/  MUFU.RCP R116, R116 ;  /* 0x0000007400747308 */ /* 0x000ea20000001000 */
[----:B---3--:R-:W-:Y:S01]  /*4020*/  FMUL R7, R32, R7 ;  /* 0x0000000720077220 */ /* 0x008fe20000400000 */
[----:B------:R-:W-:Y:S03]  /*4030*/  FMUL R83, R60, R83 ;  /* 0x000000533c537220 */ /* 0x000fe60000400000 */
[----:B------:R-:W-:Y:S05]  /*4040*/  FMUL R7, R56, R7 ;  /* 0x0000000738077220 */ /* 0x000fea0000400000 */
[----:B------:R-:W3:Y:S01]  /*4050*/  MUFU.RCP R117, R117 ;  /* 0x0000007500757308 */ /* 0x000ee20000001000 */
[----:B------:R-:W-:Y:S01]  /*4060*/  FMUL R7, R60, R7 ;  /* 0x000000073c077220 */ /* 0x000fe20000400000 */
[----:B-1----:R-:W-:Y:S04]  /*4070*/  FMUL R102, R102, R95 ;  /* 0x0000005f66667220 */ /* 0x002fe80000400000 */
[----:B------:R-:W-:Y:S04]  /*4080*/  FMUL R91, R91, R102 ;  /* 0x000000665b5b7220 */ /* 0x000fe80000400000 */
        /* <DEDUP_REMOVED lines=11> */
[----:B------:R1:W4:Y:S01]  /*4140*/  MUFU.RCP R122, R21 ;  /* 0x00000015007a7308 */ /* 0x0003220000001000 */
[----:B--2---:R-:W-:Y:S01]  /*4150*/  FMUL R98, R98, R119 ;  /* 0x0000007762627220 */ /* 0x004fe20000400000 */
[C---:B------:R-:W-:Y:S03]  /*4160*/  FMUL R101, R60.reuse, R101 ;  /* 0x000000653c657220 */ /* 0x040fe60000400000 */
[----:B------:R-:W-:Y:S05]  /*4170*/  FMUL R87, R87, R98 ;  /* 0x0000006257577220 */ /* 0x000fea0000400000 */
[----:B------:R-:W2:Y:S01]  /*4180*/  MUFU.RCP R11, R11 ;  /* 0x0000000b000b7308 */ /* 0x000ea20000001000 */
[----:B---3--:R-:W-:Y:S01]  /*4190*/  FMUL R99, R99, R120 ;  /* 0x0000007863637220 */ /* 0x008fe20000400000 */
[----:B------:R-:W-:Y:S03]  /*41a0*/  FMUL R87, R60, R87 ;  /* 0x000000573c577220 */ /* 0x000fe60000400000 */
[----:B------:R-:W-:Y:S05]  /*41b0*/  FMUL R99, R88, R99 ;  /* 0x0000006358637220 */ /* 0x000fea0000400000 */
[----:B------:R-:W3:Y:S01]  /*41c0*/  MUFU.RCP R18, R18 ;  /* 0x0000001200127308 */ /* 0x000ee20000001000 */
[----:B-1----:R-:W-:Y:S01]  /*41d0*/  IADD3 R21, PT, PT, R123, 0x4400, RZ ;  /* 0x000044007b157810 */ /* 0x002fe20007ffe0ff */
[----:B----4-:R-:W-:Y:S01]  /*41e0*/  FMUL R97, R97, R122 ;  /* 0x0000007a61617220 */ /* 0x010fe20000400000 */
[----:B------:R-:W-:Y:S01]  /*41f0*/  IADD3 R123, PT, PT, R123, 0x4430, RZ ;  /* 0x000044307b7b7810 */ /* 0x000fe20007ffe0ff */
[----:B------:R-:W-:Y:S01]  /*4200*/  FMUL R34, R60, R99 ;  /* 0x000000633c227220 */ /* 0x000fe20000400000 */
[----:B------:R-:W-:Y:S01]  /*4210*/  SHF.R.U32.HI R16, RZ, 0x3, R21 ;  /* 0x00000003ff107819 */ /* 0x000fe20000011615 */
[----:B------:R-:W-:Y:S01]  /*4220*/  FMUL R97, R86, R97 ;  /* 0x0000006156617220 */ /* 0x000fe20000400000 */
[----:B------:R-:W-:Y:S03]  /*4230*/  SHF.R.U32.HI R22, RZ, 0x3, R123 ;  /* 0x00000003ff167819 */ /* 0x000fe6000001167b */
[----:B------:R-:W1:Y:S01]  /*4240*/  MUFU.RCP R13, R13 ;  /* 0x0000000d000d7308 */ /* 0x000e620000001000 */
[----:B------:R-:W-:Y:S01]  /*4250*/  LOP3.LUT R16, R21, 0x30, R16, 0x78, !PT ;  /* 0x0000003015107812 */ /* 0x000fe200078e7810 */
[----:B--2---:R-:W-:Y:S01]  /*4260*/  FMUL R11, R28, R11 ;  /* 0x0000000b1c0b7220 */ /* 0x004fe20000400000 */
[----:B------:R-:W-:Y:S01]  /*4270*/  F2FP.BF16.F32.PACK_AB R5, R34, R87 ;  /* 0x000000572205723e */ /* 0x000fe200000010ff */
[----:B------:R-:W-:Y:S01]  /*4280*/  FMUL R32, R60, R97 ;  /* 0x000000613c207220 */ /* 0x000fe20000400000 */
[----:B------:R-:W-:Y:S02]  /*4290*/  SHF.R.U32.HI R21, RZ, 0x3, R124 ;  /* 0x00000003ff157819 */ /* 0x000fe4000001167c */
[----:B------:R-:W-:Y:S03]  /*42a0*/  LOP3.LUT R22, R123, 0x30, R22, 0x78, !PT ;  /* 0x000000307b167812 */ /* 0x000fe600078e7816 */
[----:B------:R-:W2:Y:S01]  /*42b0*/  MUFU.RCP R14, R14 ;  /* 0x0000000e000e7308 */ /* 0x000ea20000001000 */
[----:B------:R-:W-:Y:S01]  /*42c0*/  LOP3.LUT R21, R124, 0x30, R21, 0x78, !PT ;  /* 0x000000307c157812 */ /* 0x000fe200078e7815 */
[----:B---3--:R-:W-:Y:S04]  /*42d0*/  FMUL R18, R115, R18 ;  /* 0x0000001273127220 */ /* 0x008fe80000400000 */
[----:B------:R-:W-:Y:S01]  /*42e0*/  FMUL R47, R47, R18 ;  /* 0x000000122f2f7220 */ /* 0x000fe20000400000 */
[----:B------:R-:W-:Y:S03]  /*42f0*/  FMNMX.NAN R18, |R4|, |R15|, !PT ;  /* 0x4000000f04127209 */ /* 0x000fe60007820200 */
[----:B------:R-:W3:Y:S01]  /*4300*/  MUFU.RCP R23, R23 ;  /* 0x0000001700177308 */ /* 0x000ee20000001000 */
[----:B------:R-:W-:Y:S01]  /*4310*/  F2FP.BF16.F32.PACK_AB R15, R15, R6 ;  /* 0x000000060f0f723e */ /* 0x000fe200000010ff */
[----:B-1----:R-:W-:Y:S08]  /*4320*/  FMUL R13, R26, R13 ;  /* 0x0000000d1a0d7220 */ /* 0x002ff00000400000 */
[----:B------:R-:W1:Y:S01]  /*4330*/  MUFU.RCP R30, R19 ;  /* 0x00000013001e7308 */ /* 0x000e620000001000 */
[----:B--2---:R-:W-:Y:S01]  /*4340*/  FMUL R14, R25, R14 ;  /* 0x0000000e190e7220 */ /* 0x004fe20000400000 */
[----:B------:R-:W-:Y:S01]  /*4350*/  FMUL R25, R50, R13 ;  /* 0x0000000d32197220 */ /* 0x000fe20000400000 */
[C---:B------:R-:W-:Y:S02]  /*4360*/  FMUL R13, R60.reuse, R55 ;  /* 0x000000373c0d7220 */ /* 0x040fe40000400000 */
[----:B------:R-:W-:Y:S01]  /*4370*/  FMUL R49, R49, R14 ;  /* 0x0000000e31317220 */ /* 0x000fe20000400000 */
[C---:B------:R-:W-:Y:S01]  /*4380*/  FMUL R14, R60.reuse, R57 ;  /* 0x000000393c0e7220 */ /* 0x040fe20000400000 */
[----:B------:R-:W-:Y:S03]  /*4390*/  FMUL R38, R60, R25 ;  /* 0x000000193c267220 */ /* 0x000fe60000400000 */
[----:B------:R-:W2:Y:S01]  /*43a0*/  MUFU.RCP R10, R10 ;  /* 0x0000000a000a7308 */ /* 0x000ea20000001000 */
[----:B---3--:R-:W-:Y:S01]  /*43b0*/  FMUL R23, R112, R23 ;  /* 0x0000001770177220 */ /* 0x008fe20000400000 */
[----:B------:R-:W-:Y:S01]  /*43c0*/  FMUL R40, R60, R49 ;  /* 0x000000313c287220 */ /* 0x000fe20000400000 */
[----:B------:R-:W-:Y:S02]  /*43d0*/  FMNMX.NAN R28, |R41|, |R14|, !PT ;  /* 0x4000000e291c7209 */ /* 0x000fe40007820200 */
[----:B------:R-:W-:Y:S02]  /*43e0*/  F2FP.BF16.F32.PACK_AB R14, R14, R7 ;  /* 0x000000070e0e723e */ /* 0x000fe400000010ff */
[----:B------:R-:W-:Y:S03]  /*43f0*/  FMNMX3.NAN R28, |R101|, |R40|, R28, !PT ;  /* 0x40000028651c7276 */ /* 0x000fe6000782021c */
[----:B------:R-:W-:Y:S01]  /*4400*/  MUFU.RCP R93, R20 ;  /* 0x00000014005d7308 */ /* 0x000fe20000001000 */
[----:B-1----:R-:W-:Y:S01]  /*4410*/  FMUL R30, R113, R30 ;  /* 0x0000001e711e7220 */ /* 0x002fe20000400000 */
[----:B------:R-:W-:Y:S01]  /*4420*/  FMUL R19, R52, R11 ;  /* 0x0000000b34137220 */ /* 0x000fe20000400000 */
[----:B------:R-:W-:Y:S01]  /*4430*/  F2FP.BF16.F32.PACK_AB R11, R4, R79 ;  /* 0x0000004f040b723e */ /* 0x000fe200000010ff */
[C---:B------:R-:W-:Y:S01]  /*4440*/  FMUL R4, R60.reuse, R39 ;  /* 0x000000273c047220 */ /* 0x040fe20000400000 */
[----:B------:R-:W-:Y:S01]  /*4450*/  FMUL R45, R45, R30 ;  /* 0x0000001e2d2d7220 */ /* 0x000fe20000400000 */
[C---:B------:R-:W-:Y:S01]  /*4460*/  FMUL R30, R60.reuse, R91 ;  /* 0x0000005b3c1e7220 */ /* 0x040fe20000400000 */
[----:B------:R-:W-:Y:S03]  /*4470*/  FMUL R19, R60, R19 ;  /* 0x000000133c137220 */ /* 0x000fe60000400000 */
[----:B------:R-:W1:Y:S01]  /*4480*/  MUFU.RCP R17, R17 ;  /* 0x0000001100117308 */ /* 0x000e620000001000 */
[----:B------:R-:W-:Y:S01]  /*4490*/  FMNMX.NAN R31, |R4|, |R13|, !PT ;  /* 0x4000000d041f7209 */ /* 0x000fe20007820200 */
[----:B--2---:R-:W-:Y:S01]  /*44a0*/  FMUL R10, R29, R10 ;  /* 0x0000000a1d0a7220 */ /* 0x004fe20000400000 */
[----:B------:R-:W-:Y:S01]  /*44b0*/  FMUL R29, R44, R23 ;  /* 0x000000172c1d7220 */ /* 0x000fe20000400000 */
[----:B------:R-:W-:Y:S01]  /*44c0*/  FMNMX.NAN R23, |R79|, |R6|, !PT ;  /* 0x400000064f177209 */ /* 0x000fe20007820200 */
[----:B------:R-:W-:Y:S01]  /*44d0*/  FMUL R6, R60, R9 ;  /* 0x000000093c067220 */ /* 0x000fe20000400000 */
[----:B------:R-:W-:Y:S01]  /*44e0*/  F2FP.BF16.F32.PACK_AB R9, R4, R83 ;  /* 0x000000530409723e */ /* 0x000fe200000010ff */
[----:B------:R-:W-:Y:S01]  /*44f0*/  FMUL R53, R53, R10 ;  /* 0x0000000a35357220 */ /* 0x000fe20000400000 */
[----:B------:R-:W-:Y:S02]  /*4500*/  F2FP.BF16.F32.PACK_AB R10, R41, R24 ;  /* 0x00000018290a723e */ /* 0x000fe400000010ff */
[----:B------:R-:W2:Y:S01]  /*4510*/  MUFU.RCP R94, R94 ;  /* 0x0000005e005e7308 */ /* 0x000ea20000001000 */
[-C--:B------:R-:W-:Y:S01]  /*4520*/  FMNMX.NAN R26, |R83|, |R6|.reuse, !PT ;  /* 0x40000006531a7209 */ /* 0x080fe20007820200 */
[C---:B------:R-:W-:Y:S01]  /*4530*/  FMUL R12, R60.reuse, R53 ;  /* 0x000000353c0c7220 */ /* 0x040fe20000400000 */
[----:B------:R-:W-:Y:S01]  /*4540*/  F2FP.BF16.F32.PACK_AB R13, R13, R6 ;  /* 0x000000060d0d723e */ /* 0x000fe200000010ff */
[----:B------:R-:W-:Y:S01]  /*4550*/  FMUL R29, R60, R29 ;  /* 0x0000001d3c1d7220 */ /* 0x000fe20000400000 */
[----:B------:R-:W-:Y:S01]  /*4560*/  FMNMX.NAN R24, |R24|, |R7|, !PT ;  /* 0x4000000718187209 */ /* 0x000fe20007820200 */
[----:B------:R-:W-:Y:S01]  /*4570*/  FMUL R42, R60, R45 ;  /* 0x0000002d3c2a7220 */ /* 0x000fe20000400000 */
[----:B------:R-:W-:Y:S01]  /*4580*/  F2FP.BF16.F32.PACK_AB R7, R103, R30 ;  /* 0x0000001e6707723e */ /* 0x000fe200000010ff */
[----:B-1----:R-:W-:Y:S01]  /*4590*/  FMUL R17, R114, R17 ;  /* 0x0000001172117220 */ /* 0x002fe20000400000 */
[----:B------:R-:W-:Y:S01]  /*45a0*/  F2FP.BF16.F32.PACK_AB R6, R101, R89 ;  /* 0x000000596506723e */ /* 0x000fe200000010ff */
[----:B------:R-:W-:Y:S01]  /*45b0*/  FMUL R93, R104, R93 ;  /* 0x0000005d685d7220 */ /* 0x000fe20000400000 */
[----:B------:R-:W-:Y:S01]  /*45c0*/  F2FP.BF16.F32.PACK_AB R4, R32, R85 ;  /* 0x000000552004723e */ /* 0x000fe200000010ff */
[----:B------:R-:W-:Y:S01]  /*45d0*/  FMUL R17, R46, R17 ;  /* 0x000000112e117220 */ /* 0x000fe20000400000 */
[----:B------:R-:W-:Y:S01]  /*45e0*/  SHF.R.U32.HI R20, RZ, 0x3, R125 ;  /* 0x00000003ff147819 */ /* 0x000fe2000001167d */
[----:B------:R-:W-:Y:S01]  /*45f0*/  FMUL R93, R36, R93 ;  /* 0x0000005d245d7220 */ /* 0x000fe20000400000 */
[----:B------:R-:W-:Y:S01]  /*4600*/  FMNMX3.NAN R103, |R103|, |R51|, R18, !PT ;  /* 0x4000003367677276 */ /* 0x000fe20007820212 */
[----:B------:R1:W-:Y:S01]  /*4610*/  STS.128 [R16], R4 ;  /* 0x0000000410007388 */ /* 0x0003e20000000c00 */
[----:B------:R-:W-:Y:S01]  /*4620*/  LOP3.LUT R20, R125, 0x30, R20, 0x78, !PT ;  /* 0x000000307d147812 */ /* 0x000fe200078e7814 */
[----:B--2---:R-:W-:Y:S01]  /*4630*/  FMUL R94, R105, R94 ;  /* 0x0000005e695e7220 */ /* 0x004fe20000400000 */
[----:B------:R-:W-:Y:S01]  /*4640*/  FMNMX3.NAN R23, |R30|, |R38|, R23, !PT ;  /* 0x400000261e177276 */ /* 0x000fe20007820217 */
[C---:B------:R-:W-:Y:S01]  /*4650*/  FMUL R93, R60.reuse, R93 ;  /* 0x0000005d3c5d7220 */ /* 0x040fe20000400000 */
[----:B------:R-:W-:Y:S01]  /*4660*/  FMNMX3.NAN R24, |R89|, |R27|, R24, !PT ;  /* 0x4000001b59187276 */ /* 0x000fe20007820218 */
[----:B------:R-:W-:Y:S01]  /*4670*/  FMUL R37, R37, R94 ;  /* 0x0000005e25257220 */ /* 0x000fe20000400000 */
[C---:B------:R-:W-:Y:S01]  /*4680*/  FMUL R18, R60.reuse, R47 ;  /* 0x0000002f3c127220 */ /* 0x040fe20000400000 */
[C---:B------:R-:W-:Y:S01]  /*4690*/  FMUL R25, R60.reuse, R17 ;  /* 0x000000113c197220 */ /* 0x040fe20000400000 */
[----:B------:R-:W-:Y:S01]  /*46a0*/  FMNMX.NAN R36, |R93|, |R19|, !PT ;  /* 0x400000135d247209 */ /* 0x000fe20007820200 */
[----:B------:R-:W-:Y:S02]  /*46b0*/  FMUL R37, R60, R37 ;  /* 0x000000253c257220 */ /* 0x000fe40000400000 */
[----:B------:R-:W-:Y:S02]  /*46c0*/  FMNMX3.NAN R34, |R34|, |R18|, R31, !PT ;  /* 0x4000001222227276 */ /* 0x000fe4000782021f */
[----:B------:R-:W-:Y:S02]  /*46d0*/  F2FP.BF16.F32.PACK_AB R17, R18, R25 ;  /* 0x000000191211723e */ /* 0x000fe400000010ff */
[C---:B------:R-:W-:Y:S02]  /*46e0*/  F2FP.BF16.F32.PACK_AB R8, R37.reuse, R93 ;  /* 0x0000005d2508723e */ /* 0x040fe400000010ff */
[----:B------:R-:W-:Y:S02]  /*46f0*/  F2FP.BF16.F32.PACK_AB R18, R40, R27 ;  /* 0x0000001b2812723e */ /* 0x000fe400000010ff */
[----:B------:R-:W-:Y:S01]  /*4700*/  FMNMX.NAN R33, |R37|, |R12|, !PT ;  /* 0x4000000c25217209 */ /* 0x000fe20007820200 */
[----:B------:R2:W-:Y:S01]  /*4710*/  STS.128 [R20], R8 ;  /* 0x0000000814007388 */ /* 0x0005e20000000c00 */
[----:B------:R-:W-:Y:S02]  /*4720*/  F2FP.BF16.F32.PACK_AB R12, R12, R19 ;  /* 0x000000130c0c723e */ /* 0x000fe400000010ff */
[----:B------:R-:W-:Y:S02]  /*4730*/  F2FP.BF16.F32.PACK_AB R19, R51, R38 ;  /* 0x000000263313723e */ /* 0x000fe400000010ff */
[----:B------:R-:W-:Y:S02]  /*4740*/  FMNMX3.NAN R26, |R87|, |R25|, R26, !PT ;  /* 0x40000019571a7276 */ /* 0x000fe4000782021a */
[----:B------:R-:W-:Y:S02]  /*4750*/  FMNMX3.NAN R33, |R32|, |R42|, R33, !PT ;  /* 0x4000002a20217276 */ /* 0x000fe40007820221 */
[----:B------:R-:W-:Y:S02]  /*4760*/  FMNMX.NAN R34, R103, R34, !PT ;  /* 0x0000002267227209 */ /* 0x000fe40007820000 */
[-C--:B-1----:R-:W-:Y:S02]  /*4770*/  F2FP.BF16.F32.PACK_AB R16, R42, R29.reuse ;  /* 0x0000001d2a10723e */ /* 0x082fe400000010ff */
[----:B------:R-:W-:Y:S02]  /*4780*/  FMNMX3.NAN R29, |R85|, |R29|, R36, !PT ;  /* 0x4000001d551d7276 */ /* 0x000fe40007820224 */
[----:B------:R-:W-:Y:S01]  /*4790*/  FMNMX.NAN R23, R23, R26, !PT ;  /* 0x0000001a17177209 */ /* 0x000fe20007820000 */
[----:B------:R2:W-:Y:S01]  /*47a0*/  STS.128 [R21], R16 ;  /* 0x0000001015007388 */ /* 0x0005e20000000c00 */
[----:B------:R-:W-:Y:S02]  /*47b0*/  FMNMX3.NAN R28, R33, R28, R34, !PT ;  /* 0x0000001c211c7276 */ /* 0x000fe40007820022 */
[----:B------:R-:W-:Y:S04]  /*47c0*/  FMNMX3.NAN R23, R29, R24, R23, !PT ;  /* 0x000000181d177276 */ /* 0x000fe80007820017 */
[----:B------:R-:W-:Y:S01]  /*47d0*/  FMNMX3.NAN R28, R23, R28, RZ, !PT ;  /* 0x0000001c171c7276 */ /* 0x000fe200078200ff */
[----:B------:R2:W-:Y:S03]  /*47e0*/  STS.128 [R22], R12 ;  /* 0x0000000c16007388 */ /* 0x0005e60000000c00 */
[----:B------:R-:W-:Y:S01]  /*47f0*/  FMNMX R77, R28, R77, !PT ;  /* 0x0000004d1c4d7209 */ /* 0x000fe20007800000 */
[----:B------:R1:W-:Y:S06]  /*4800*/  MEMBAR.ALL.CTA ;  /* 0x0000000000007992 */ /* 0x0003ec0000008000 */
[----:B-1----:R-:W1:Y:S02]  /*4810*/  FENCE.VIEW.ASYNC.S ;  /* 0x00000000000073c6 */ /* 0x002e640000000000 */
[----:B-1----:R-:W-:Y:S06]  /*4820*/  BAR.SYNC.DEFER_BLOCKING 0x2, 0x80 ;  /* 0x0082000000007b1d */ /* 0x002fec0000010000 */
[----:B------:R-:W-:Y:S05]  /*4830*/  @P2 BRA `(.L_x_56) ;  /* 0x00000000004c2947 */ /* 0x000fea0003800000 */
[----:B------:R-:W-:Y:S01]  /*4840*/  VIADD R4, R3, 0x4400 ;  /* 0x0000440003047836 */ /* 0x000fe20000000000 */
[----:B------:R-:W-:Y:S01]  /*4850*/  ISETP.NE.AND P0, PT, R78, RZ, PT ;  /* 0x000000ff4e00720c */ /* 0x000fe20003f05270 */
[----:B------:R-:W-:Y:S03]  /*4860*/  UIADD3 UR12, UP0, UPT, UR10, 0x2c0, URZ ;  /* 0x000002c00a0c7890 */ /* 0x000fe6000ff1e0ff */
[----:B------:R-:W-:Y:S01]  /*4870*/  SEL R62, R62, R75, !P0 ;  /* 0x0000004b3e3e7207 */ /* 0x000fe20004000000 */
[----:B------:R-:W-:Y:S01]  /*4880*/  UIADD3.X UR13, UPT, UPT, URZ, UR11, URZ, UP0, !UPT ;  /* 0x0000000bff0d7290 */ /* 0x000fe200087fe4ff */
[----:B------:R-:W-:Y:S03]  /*4890*/  PLOP3.LUT P0, PT, PT, PT, PT, 0x80, 0x8 ;  /* 0x000000000008781c */ /* 0x000fe60003f0f070 */
[----:B------:R-:W-:Y:S04]  /*48a0*/  IMAD R5, R61, 0x4, R62 ;  /* 0x000000043d057824 */ /* 0x000fe800078e023e */
[----:B------:R-:W-:Y:S07]  /*48b0*/  IMAD.SHL.U32 R5, R5, 0x20, RZ ;  /* 0x0000002005057824 */ /* 0x000fee00078e00ff */
.L_x_57:
        /* <DEDUP_REMOVED lines=10> */
[----:B------:R0:W-:Y:S02]  /*4960*/  UTMACMDFLUSH ;  /* 0x00000000000079b7 */ /* 0x0001e40000000000 */
.L_x_56:
[----:B------:R-:W-:Y:S01]  /*4970*/  BAR.SYNC.DEFER_BLOCKING 0x2, 0x80 ;  /* 0x0082000000007b1d */ /* 0x000fe20000010000 */
[----:B------:R-:W-:Y:S02]  /*4980*/  IADD3 R75, PT, PT, R75, 0x1, RZ ;  /* 0x000000014b4b7810 */ /* 0x000fe40007ffe0ff */
[----:B------:R-:W-:Y:S03]  /*4990*/  IADD3 R76, PT, PT, R76, -0x1, RZ ;  /* 0xffffffff4c4c7810 */ /* 0x000fe60007ffe0ff */
[----:B------:R-:W-:Y:S05]  /*49a0*/  @!P3 BRA `(.L_x_58) ;  /* 0xffffffe00080b947 */ /* 0x000fea000383ffff */
[--C-:B------:R-:W-:Y:S01]  /*49b0*/  IMAD R5, R68, 0x8, R3.reuse ;  /* 0x0000000844057824 */ /* 0x100fe200078e0203 */
[----:B------:R-:W-:Y:S01]  /*49c0*/  SHF.L.U32 R6, R67, 0x1f, RZ ;  /* 0x0000001f43067819 */ /* 0x000fe200000006ff */
[----:B------:R-:W-:Y:S01]  /*49d0*/  BSSY B0, `(.L_x_59) ;  /* 0x0000005000007945 */ /* 0x000fe20003800000 */
[----:B------:R-:W-:Y:S01]  /*49e0*/  ISETP.NE.AND P0, PT, R64, RZ, PT ;  /* 0x000000ff4000720c */ /* 0x000fe20003f05270 */
[----:B------:R-:W-:Y:S01]  /*49f0*/  IMAD R63, R68, 0x10, R3 ;  /* 0x00000010443f7824 */ /* 0x000fe200078e0203 */
[----:B------:R-:W1:Y:S02]  /*4a00*/  SYNCS.PHASECHK.TRANS64.TRYWAIT P1, [R5+URZ+0x50], R6 ;  /* 0x00005006050075a7 */ /* 0x000e6400080211ff */
[----:B-1----:R-:W-:Y:S09]  /*4a10*/  @!P1 BRA `(.L_x_60) ;  /* 0x0000000800bc9947 */ /* 0x002ff20003800000 */
.L_x_92:
[----:B------:R-:W-:Y:S05]  /*4a20*/  BSYNC B0 ;  /* 0x0000000000007941 */ /* 0x000fea0003800000 */
.L_x_59:
[----:B------:R-:W3:Y:S01]  /*4a30*/  LDS.128 R60, [R63+0x37c10] ;  /* 0x037c10003f3c7984 */ /* 0x000ee20000000c00 */
[----:B------:R-:W-:Y:S01]  /*4a40*/  CREDUX.MAXABS.F32.NAN UR4, R77 ;  /* 0x000000004d0472cc */ /* 0x000fe20000006400 */
[----:B-1----:R-:W-:Y:S01]  /*4a50*/  @!P0 IMAD R7, R70, 0x4, R3 ;  /* 0x0000000446078824 */ /* 0x002fe200078e0203 */
[----:B------:R-:W-:Y:S01]  /*4a60*/  BSSY.RECONVERGENT B0, `(.L_x_61) ;  /* 0x0000011000007945 */ /* 0x000fe20003800200 */
[----:B------:R1:W-:Y:S06]  /*4a70*/  MEMBAR.ALL.CTA ;  /* 0x0000000000007992 */ /* 0x0003ec0000008000 */
[----:B-1----:R-:W1:Y:S01]  /*4a80*/  FENCE.VIEW.ASYNC.S ;  /* 0x00000000000073c6 */ /* 0x002e620000000000 */
[----:B------:R-:W-:-:S03]  /*4a90*/  VIADD R68, R68, 0x1 ;  /* 0x0000000144447836 */ /* 0x000fc60000000000 */
[----:B------:R-:W-:Y:S01]  /*4aa0*/  MOV R4, UR4 ;  /* 0x0000000400047c02 */ /* 0x000fe20008000f00 */
[----:B-1----:R1:W-:Y:S04]  /*4ab0*/  SYNCS.ARRIVE.TRANS64.ART0 RZ, [R5+URZ+0x60], R0 ;  /* 0x0000600005ff79a7 */ /* 0x0023e800085000ff */
[----:B------:R1:W-:Y:S01]  /*4ac0*/  @!P0 STS [R7+0x37c00], R4 ;  /* 0x037c000407008388 */ /* 0x0003e20000000800 */
[----:B------:R-:W-:Y:S01]  /*4ad0*/  BAR.SYNC.DEFER_BLOCKING 0x2, 0x80 ;  /* 0x0082000000007b1d */ /* 0x000fe20000010000 */
[----:B------:R-:W-:-:S13]  /*4ae0*/  LOP3.LUT P0, RZ, R70, R64, RZ, 0xfc, !PT ;  /* 0x0000004046ff7212 */ /* 0x000fda000780fcff */
[----:B------:R-:W-:Y:S05]  /*4af0*/  @P0 BRA `(.L_x_62) ;  /* 0x00000000001c0947 */ /* 0x000fea0003800000 */
[----:B------:R-:W-:Y:S01]  /*4b00*/  MOV R3, UR7 ;  /* 0x0000000700037c02 */ /* 0x000fe20008000f00 */
[----:B--2---:R-:W2:Y:S04]  /*4b10*/  LDC.64 R8, c[0x0][0x740] ;  /* 0x0001d000ff087b82 */ /* 0x004ea80000000a00 */
[----:B-1----:R-:W1:Y:S01]  /*4b20*/  LDS.128 R4, [R3+0x37c00] ;  /* 0x037c000003047984 */ /* 0x002e620000000c00 */
[----:B--2---:R-:W-:Y:S01]  /*4b30*/  IMAD.WIDE R8, R2, 0x4, R8 ;  /* 0x0000000402087825 */ /* 0x004fe200078e0208 */
[----:B-1----:R-:W-:-:S04]  /*4b40*/  FMNMX3 R4, R4, RZ, R5, !PT ;  /* 0x000000ff04047276 */ /* 0x002fc80007800005 */
[----:B------:R-:W-:-:S05]  /*4b50*/  FMNMX3 R7, R4, R6, R7, !PT ;  /* 0x0000000604077276 */ /* 0x000fca0007800007 */
[----:B------:R4:W-:Y:S02]  /*4b60*/  REDG.E.MAX.S32.STRONG.GPU desc[UR22][R8.64], R7 ;  /* 0x000000070800798e */ /* 0x0009e4000d12e316 */
.L_x_62:
[----:B------:R-:W-:Y:S05]  /*4b70*/  BSYNC.RECONVERGENT B0 ;  /* 0x0000000000007941 */ /* 0x000fea0003800200 */
.L_x_61:
[----:B---3--:R-:W-:Y:S02]  /*4b80*/  ISETP.NE.AND P0, PT, R63, 0x1, PT ;  /* 0x000000013f00780c */ /* 0x008fe40003f05270 */
[----:B------:R-:W-:-:S04]  /*4b90*/  ISETP.NE.AND P1, PT, R68, 0x2, PT ;  /* 0x000000024400780c */ /* 0x000fc80003f25270 */
[----:B------:R-:W-:Y:S02]  /*4ba0*/  SEL R2, RZ, 0x1, P1 ;  /* 0x00000001ff027807 */ /* 0x000fe40000800000 */
[----:B------:R-:W-:Y:S02]  /*4bb0*/  SEL R68, R68, RZ, P1 ;  /* 0x000000ff44447207 */ /* 0x000fe40000800000 */
[----:B------:R-:W-:-:S03]  /*4bc0*/  LOP3.LUT R67, R67, R2, RZ, 0x3c, !PT ;  /* 0x0000000243437212 */ /* 0x000fc600078e3cff */
[----:B------:R-:W-:Y:S05]  /*4bd0*/  @!P0 BRA `(.L_x_63) ;  /* 0xffffffdc00a08947 */ /* 0x000fea000383ffff */
.L_x_50:
[----:B------:R-:W-:-:S13]  /*4be0*/  ISETP.NE.AND P0, PT, R70, RZ, PT ;  /* 0x000000ff4600720c */ /* 0x000fda0003f05270 */
[----:B------:R-:W-:Y:S05]  /*4bf0*/  @P0 BRA `(.L_x_64) ;  /* 0x00000000001c0947 */ /* 0x000fea0003800000 */
[----:B------:R-:W5:Y:S01]  /*4c00*/  S2UR UR4, SR_CgaCtaId ;  /* 0x00000000000479c3 */ /* 0x000f620000008800 */
[----:B------:R-:W-:Y:S01]  /*4c10*/  ELECT P1, URZ, PT ;  /* 0x0000000000ff782f */ /* 0x000fe20003820000 */
[----:B------:R-:W-:Y:S01]  /*4c20*/  HFMA2 R2, -RZ, RZ, 0, 5.9604644775390625e-08 ;  /* 0x00000001ff027431 */ /* 0x000fe200000001ff */
[----:B------:R-:W-:-:S05]  /*4c30*/  UMOV UR5, 0x40 ;  /* 0x0000004000057882 */ /* 0x000fca0000000000 */
[----:B------:R-:W-:Y:S01]  /*4c40*/  UVIRTCOUNT.DEALLOC.SMPOOL 0x80 ;  /* 0x000000800000784c */ /* 0x000fe20000000000 */
[----:B-----5:R-:W-:-:S09]  /*4c50*/  ULEA UR4, UR4, UR5, 0x18 ;  /* 0x0000000504047291 */ /* 0x020fd2000f8ec0ff */
[----:B------:R1:W-:Y:S03]  /*4c60*/  @P1 STS.U8 [UR4], R2 ;  /* 0x00000002ff001988 */ /* 0x0003e60008000004 */
.L_x_64:
[----:B------:R-:W-:Y:S06]  /*4c70*/  BAR.SYNC.DEFER_BLOCKING 0x2, 0x80 ;  /* 0x0082000000007b1d */ /* 0x000fec0000010000 */
[----:B------:R-:W-:Y:S05]  /*4c80*/  @P0 BRA `(.L_x_65) ;  /* 0x00000000009c0947 */ /* 0x000fea0003800000 */
[----:B------:R-:W5:Y:S01]  /*4c90*/  S2UR UR5, SR_CgaCtaId ;  /* 0x00000000000579c3 */ /* 0x000f620000008800 */
[----:B------:R-:W-:Y:S01]  /*4ca0*/  NOP ;  /* 0x0000000000007918 */ /* 0x000fe20000000000 */
[----:B------:R-:W-:Y:S01]  /*4cb0*/  UMOV UR4, 0x50 ;  /* 0x0000005000047882 */ /* 0x000fe20000000000 */
[----:B-1----:R-:W-:Y:S01]  /*4cc0*/  LOP3.LUT R4, R69, 0xffff, RZ, 0xc0, !PT ;  /* 0x0000ffff45047812 */ /* 0x002fe200078ec0ff */
[----:B------:R-:W-:-:S03]  /*4cd0*/  IMAD.MOV.U32 R3, RZ, RZ, 0xffff ;  /* 0x0000ffffff037424 */ /* 0x000fc600078e00ff */
[----:B------:R-:W-:-:S04]  /*4ce0*/  SHF.R.U32.HI R4, RZ, 0x5, R4 ;  /* 0x00000005ff047819 */ /* 0x000fc80000011604 */
[----:B------:R-:W-:Y:S01]  /*4cf0*/  SHF.L.U32 R3, R3, R4, RZ ;  /* 0x0000000403037219 */ /* 0x000fe200000006ff */
[----:B------:R-:W-:-:S05]  /*4d00*/  VIADD R5, R4, 0x10 ;  /* 0x0000001004057836 */ /* 0x000fca0000000000 */
[----:B------:R-:W-:Y:S01]  /*4d10*/  SHF.L.U32 R0, R0, R5, RZ ;  /* 0x0000000500007219 */ /* 0x000fe200000006ff */
[----:B-----5:R-:W-:-:S03]  /*4d20*/  ULEA UR5, UR5, UR4, 0x18 ;  /* 0x0000000405057291 */ /* 0x020fc6000f8ec0ff */
[----:B------:R-:W-:-:S04]  /*4d30*/  LOP3.LUT R5, R0, R3, RZ, 0xfc, !PT ;  /* 0x0000000300057212 */ /* 0x000fc800078efcff */
[C---:B------:R-:W-:Y:S02]  /*4d40*/  LOP3.LUT R3, R5.reuse, 0xffff, RZ, 0xc0, !PT ;  /* 0x0000ffff05037812 */ /* 0x040fe400078ec0ff */
[----:B------:R-:W1:Y:S02]  /*4d50*/  LDS R2, [UR5] ;  /* 0x00000005ff027984 */ /* 0x000e640008000800 */
[----:B-1----:R-:W-:-:S04]  /*4d60*/  LOP3.LUT R0, R5, 0xffff, R2, 0x80, !PT ;  /* 0x0000ffff05007812 */ /* 0x002fc800078e8002 */
[----:B------:R-:W-:-:S13]  /*4d70*/  ISETP.NE.AND P0, PT, R0, R3, PT ;  /* 0x000000030000720c */ /* 0x000fda0003f05270 */
[----:B------:R-:W-:Y:S05]  /*4d80*/  @P0 BRA `(.L_x_66) ;  /* 0x0000000000500947 */ /* 0x000fea0003800000 */
[----:B------:R-:W-:Y:S02]  /*4d90*/  SHF.R.U32.HI R0, RZ, 0x10, R2 ;  /* 0x00000010ff007819 */ /* 0x000fe40000011602 */
[----:B------:R-:W-:-:S04]  /*4da0*/  SHF.R.U32.HI R3, RZ, 0x10, R5 ;  /* 0x00000010ff037819 */ /* 0x000fc80000011605 */
[----:B------:R-:W-:-:S04]  /*4db0*/  LOP3.LUT R0, R0, R3, RZ, 0xc0, !PT ;  /* 0x0000000300007212 */ /* 0x000fc800078ec0ff */
[----:B------:R-:W-:-:S13]  /*4dc0*/  ISETP.NE.AND P0, PT, R0, R3, PT ;  /* 0x000000030000720c */ /* 0x000fda0003f05270 */
[----:B------:R-:W-:Y:S05]  /*4dd0*/  @P0 BRA `(.L_x_67) ;  /* 0x0000000000300947 */ /* 0x000fea0003800000 */
[----:B------:R-:W-:Y:S01]  /*4de0*/  R2UR UR8, R5 ;  /* 0x00000000050872ca */ /* 0x000fe200000e0000 */
[----:B------:R-:W1:Y:S01]  /*4df0*/  S2R R2, SR_LANEID ;  /* 0x0000000000027919 */ /* 0x000e620000000000 */
[----:B------:R-:W-:Y:S02]  /*4e00*/  VOTEU.ANY UR6, UPT, PT ;  /* 0x0000000000067886 */ /* 0x000fe400038e0100 */
[----:B------:R-:W-:-:S09]  /*4e10*/  UFLO.U32 UR6, UR6 ;  /* 0x00000006000672bd */ /* 0x000fd200080e0000 */
[----:B------:R-:W-:-:S06]  /*4e20*/  ULOP3.LUT UR8, URZ, UR8, URZ, 0x33, !UPT ;  /* 0x00000008ff087292 */ /* 0x000fcc000f8e33ff */
[----:B------:R-:W-:-:S04]  /*4e30*/  IMAD.U32 R0, RZ, RZ, UR8 ;  /* 0x00000008ff007e24 */ /* 0x000fc8000f8e00ff */
[----:B------:R-:W5:Y:S02]  /*4e40*/  REDUX UR4, R0 ;  /* 0x00000000000473c4 */ /* 0x000f640000000000 */
[----:B------:R2:W-:Y:S01]  /*4e50*/  UTCATOMSWS.AND URZ, UR8 ;  /* 0x0000000800ff79e3 */ /* 0x0005e20008000000 */
[----:B-1----:R-:W-:Y:S01]  /*4e60*/  ISETP.EQ.U32.AND P0, PT, R2, UR6, PT ;  /* 0x0000000602007c0c */ /* 0x002fe2000bf02070 */
[----:B-----5:R-:W-:-:S12]  /*4e70*/  IMAD.U32 R2, RZ, RZ, UR4 ;  /* 0x00000004ff027e24 */ /* 0x020fd8000f8e00ff */
[----:B------:R2:W-:Y:S01]  /*4e80*/  @P0 ATOMS.AND RZ, [UR5], R2 ;  /* 0x00000002ffff098c */ /* 0x0005e2000a800005 */
[----:B------:R-:W-:Y:S05]  /*4e90*/  BRA `(.L_x_68) ;  /* 0x0000000000147947 */ /* 0x000fea0003800000 */
.L_x_67:
[----:B------:R-:W-:Y:S02]  /*4ea0*/  MOV R2, 0x4ec0 ;  /* 0x00004ec000027802 */ /* 0x000fe40000000f00 */
[----:B--234-:R-:W-:Y:S05]  /*4eb0*/  CALL.REL.NOINC `($__internal_0_$__cuda_sm10x_tcgen05_guardrail_trap_col_being_dealloced_not_returned_by_alloc) ;  /* 0x0000000400ac7944 */ /* 0x01cfea0003c00000 */
[----:B------:R-:W-:Y:S05]  /*4ec0*/  BRA `(.L_x_68) ;  /* 0x0000000000087947 */ /* 0x000fea0003800000 */
.L_x_66:
[----:B------:R-:W-:Y:S02]  /*4ed0*/  MOV R2, 0x4ef0 ;  /* 0x00004ef000027802 */ /* 0x000fe40000000f00 */
[----:B--234-:R-:W-:Y:S05]  /*4ee0*/  CALL.REL.NOINC `($__internal_2_$__cuda_sm10x_tcgen05_guardrail_trap_unallocated_columns_being_dealloced) ;  /* 0x0000000400b87944 */ /* 0x01cfea0003c00000 */
.L_x_68:
[----:B------:R-:W-:Y:S01]  /*4ef0*/  NOP ;  /* 0x0000000000007918 */ /* 0x000fe20000000000 */
.L_x_65:
[----:B------:R-:W-:-:S04]  /*4f00*/  DEPBAR.LE SB0, 0x0 ;  /* 0x000080000000791a */ /* 0x000fc80000000000 */
[----:B------:R-:W-:-:S04]  /*4f10*/  DEPBAR.LE SB0, 0x0 ;  /* 0x000080000000791a */ /* 0x000fc80000000000 */
[----:B--2---:R-:W-:Y:S05]  /*4f20*/  EXIT ;  /* 0x000000000000794d */ /* 0x004fea0003800000 */
.L_x_20:
[----:B------:R-:W-:-:S07]  /*4f30*/  MOV R20, R21 ;  /* 0x0000001500147202 */ /* 0x000fce0000000f00 */
.L_x_69:
[----:B----4-:R4:W3:Y:S02]  /*4f40*/  SYNCS.PHASECHK.TRANS64.TRYWAIT P0, [R14+URZ+0x60], R21 ;  /* 0x000060150e0075a7 */ /* 0x0108e400080011ff */
[----:B---3--:R-:W-:Y:S05]  /*4f50*/  @!P0 NANOSLEEP.SYNCS 0x989680 ;  /* 0x009896800000895d */ /* 0x008fea0003900000 */
[----:B------:R-:W3:Y:S02]  /*4f60*/  @!P0 SYNCS.PHASECHK.TRANS64 P0, [R14+URZ+0x60], R21 ;  /* 0x000060150e0085a7 */ /* 0x000ee400080010ff */
[----:B---3--:R-:W-:Y:S05]  /*4f70*/  @!P0 BRA `(.L_x_69) ;  /* 0xfffffffc00f08947 */ /* 0x008fea000383ffff */
[----:B------:R-:W-:Y:S05]  /*4f80*/  BRA `(.L_x_70) ;  /* 0xffffffbc00c87947 */ /* 0x000fea000383ffff */
.L_x_22:
[----:B------:R-:W-:-:S07]  /*4f90*/  MOV R7, R6 ;  /* 0x0000000600077202 */ /* 0x000fce0000000f00 */
.L_x_71:
[----:B--2---:R2:W3:Y:S02]  /*4fa0*/  SYNCS.PHASECHK.TRANS64.TRYWAIT P0, [R2+URZ+0x60], R7 ;  /* 0x00006007020075a7 */ /* 0x0044e400080011ff */
[----:B---3--:R-:W-:Y:S05]  /*4fb0*/  @!P0 NANOSLEEP.SYNCS 0x989680 ;  /* 0x009896800000895d */ /* 0x008fea0003900000 */
[----:B------:R-:W3:Y:S02]  /*4fc0*/  @!P0 SYNCS.PHASECHK.TRANS64 P0, [R2+URZ+0x60], R7 ;  /* 0x00006007020085a7 */ /* 0x000ee400080010ff */
[----:B---3--:R-:W-:Y:S05]  /*4fd0*/  @!P0 BRA `(.L_x_71) ;  /* 0xfffffffc00f08947 */ /* 0x008fea000383ffff */
[----:B------:R-:W-:Y:S05]  /*4fe0*/  BRA `(.L_x_72) ;  /* 0xffffffc000747947 */ /* 0x000fea000383ffff */
.L_x_23:
[----:B------:R-:W-:-:S07]  /*4ff0*/  MOV R9, R8 ;  /* 0x0000000800097202 */ /* 0x000fce0000000f00 */
.L_x_73:
[----:B--2---:R2:W3:Y:S02]  /*5000*/  SYNCS.PHASECHK.TRANS64.TRYWAIT P0, [R3+URZ+0x60], R9 ;  /* 0x00006009030075a7 */ /* 0x0044e400080011ff */
[----:B---3--:R-:W-:Y:S05]  /*5010*/  @!P0 NANOSLEEP.SYNCS 0x989680 ;  /* 0x009896800000895d */ /* 0x008fea0003900000 */
[----:B------:R-:W3:Y:S02]  /*5020*/  @!P0 SYNCS.PHASECHK.TRANS64 P0, [R3+URZ+0x60], R9 ;  /* 0x00006009030085a7 */ /* 0x000ee400080010ff */
[----:B---3--:R-:W-:Y:S05]  /*5030*/  @!P0 BRA `(.L_x_73) ;  /* 0xfffffffc00f08947 */ /* 0x008fea000383ffff */
[----:B------:R-:W-:Y:S05]  /*5040*/  BRA `(.L_x_15) ;  /* 0xffffffc000a87947 */ /* 0x000fea000383ffff */
.L_x_25:
[----:B------:R-:W-:-:S07]  /*5050*/  MOV R0, UR32 ;  /* 0x0000002000007c02 */ /* 0x000fce0008000f00 */
.L_x_74:
[----:B---3--:R3:W4:Y:S02]  /*5060*/  SYNCS.PHASECHK.TRANS64.TRYWAIT P0, [R0+URZ+0x50], RZ ;  /* 0x000050ff000075a7 */ /* 0x00872400080011ff */
[----:B----4-:R-:W-:Y:S05]  /*5070*/  @!P0 NANOSLEEP.SYNCS 0x989680 ;  /* 0x009896800000895d */ /* 0x010fea0003900000 */
[----:B------:R-:W4:Y:S02]  /*5080*/  @!P0 SYNCS.PHASECHK.TRANS64 P0, [R0+URZ+0x50], RZ ;  /* 0x000050ff000085a7 */ /* 0x000f2400080010ff */
[----:B----4-:R-:W-:Y:S05]  /*5090*/  @!P0 BRA `(.L_x_74) ;  /* 0xfffffffc00f08947 */ /* 0x010fea000383ffff */
[----:B------:R-:W-:Y:S05]  /*50a0*/  BRA `(.L_x_75) ;  /* 0xffffffc000a87947 */ /* 0x000fea000383ffff */
.L_x_28:
[----:B------:R-:W-:Y:S02]  /*50b0*/  MOV R6, UR17 ;  /* 0x0000001100067c02 */ /* 0x000fe40008000f00 */
[----:B------:R-:W-:Y:S02]  /*50c0*/  MOV R7, UR17 ;  /* 0x0000001100077c02 */ /* 0x000fe40008000f00 */
[----:B------:R-:W-:-:S07]  /*50d0*/  MOV R3, UR5 ;  /* 0x0000000500037c02 */ /* 0x000fce0008000f00 */
.L_x_76:
[----:B--2---:R2:W3:Y:S02]  /*50e0*/  SYNCS.PHASECHK.TRANS64.TRYWAIT P0, [R3+URZ+0x20], R7 ;  /* 0x00002007030075a7 */ /* 0x0044e400080011ff */
[----:B---3--:R-:W-:Y:S05]  /*50f0*/  @!P0 NANOSLEEP.SYNCS 0x989680 ;  /* 0x009896800000895d */ /* 0x008fea0003900000 */
[----:B------:R-:W3:Y:S02]  /*5100*/  @!P0 SYNCS.PHASECHK.TRANS64 P0, [R3+URZ+0x20], R7 ;  /* 0x00002007030085a7 */ /* 0x000ee400080010ff */
[----:B---3--:R-:W-:Y:S05]  /*5110*/  @!P0 BRA `(.L_x_76) ;  /* 0xfffffffc00f08947 */ /* 0x008fea000383ffff */
[----:B------:R-:W-:Y:S05]  /*5120*/  BRA `(.L_x_27) ;  /* 0xffffffc400747947 */ /* 0x000fea000383ffff */
.L_x_30:
[----:B------:R-:W-:-:S07]  /*5130*/  MOV R5, R4 ;  /* 0x0000000400057202 */ /* 0x000fce0000000f00 */
.L_x_77:
[----:B--2---:R2:W4:Y:S02]  /*5140*/  SYNCS.PHASECHK.TRANS64.TRYWAIT P0, [R3+URZ+0x50], R5 ;  /* 0x00005005030075a7 */ /* 0x00452400080011ff */
[----:B----4-:R-:W-:Y:S05]  /*5150*/  @!P0 NANOSLEEP.SYNCS 0x989680 ;  /* 0x009896800000895d */ /* 0x010fea0003900000 */
[----:B------:R-:W4:Y:S02]  /*5160*/  @!P0 SYNCS.PHASECHK.TRANS64 P0, [R3+URZ+0x50], R5 ;  /* 0x00005005030085a7 */ /* 0x000f2400080010ff */
[----:B----4-:R-:W-:Y:S05]  /*5170*/  @!P0 BRA `(.L_x_77) ;  /* 0xfffffffc00f08947 */ /* 0x010fea000383ffff */
[----:B------:R-:W-:Y:S05]  /*5180*/  BRA `(.L_x_78) ;  /* 0xffffffc400c87947 */ /* 0x000fea000383ffff */
.L_x_32:
[----:B------:R-:W-:Y:S02]  /*5190*/  MOV R2, UR4 ;  /* 0x0000000400027c02 */ /* 0x000fe40008000f00 */
[----:B--2---:R-:W-:Y:S02]  /*51a0*/  MOV R3, UR4 ;  /* 0x0000000400037c02 */ /* 0x004fe40008000f00 */
[----:B------:R-:W-:-:S07]  /*51b0*/  MOV R0, UR5 ;  /* 0x0000000500007c02 */ /* 0x000fce0008000f00 */
.L_x_79:
[----:B--2---:R2:W4:Y:S02]  /*51c0*/  SYNCS.PHASECHK.TRANS64.TRYWAIT P0, [R0+URZ+0x20], R3 ;  /* 0x00002003000075a7 */ /* 0x00452400080011ff */
[----:B----4-:R-:W-:Y:S05]  /*51d0*/  @!P0 NANOSLEEP.SYNCS 0x989680 ;  /* 0x009896800000895d */ /* 0x010fea0003900000 */
[----:B------:R-:W4:Y:S02]  /*51e0*/  @!P0 SYNCS.PHASECHK.TRANS64 P0, [R0+URZ+0x20], R3 ;  /* 0x00002003000085a7 */ /* 0x000f2400080010ff */
[----:B----4-:R-:W-:Y:S05]  /*51f0*/  @!P0 BRA `(.L_x_79) ;  /* 0xfffffffc00f08947 */ /* 0x010fea000383ffff */
[----:B------:R-:W-:Y:S05]  /*5200*/  BRA `(.L_x_80) ;  /* 0xffffffc800287947 */ /* 0x000fea000383ffff */
.L_x_34:
[----:B------:R-:W-:-:S07]  /*5210*/  MOV R2, UR12 ;  /* 0x0000000c00027c02 */ /* 0x000fce0008000f00 */
.L_x_81:
[----:B----4-:R4:W2:Y:S02]  /*5220*/  SYNCS.PHASECHK.TRANS64.TRYWAIT P0, [R2+URZ+0x50], RZ ;  /* 0x000050ff020075a7 */ /* 0x0108a400080011ff */
[----:B--2---:R-:W-:Y:S05]  /*5230*/  @!P0 NANOSLEEP.SYNCS 0x989680 ;  /* 0x009896800000895d */ /* 0x004fea0003900000 */
[----:B------:R-:W2:Y:S02]  /*5240*/  @!P0 SYNCS.PHASECHK.TRANS64 P0, [R2+URZ+0x50], RZ ;  /* 0x000050ff020085a7 */ /* 0x000ea400080010ff */
[----:B--2---:R-:W-:Y:S05]  /*5250*/  @!P0 BRA `(.L_x_81) ;  /* 0xfffffffc00f08947 */ /* 0x004fea000383ffff */
[----:B------:R-:W-:Y:S05]  /*5260*/  BRA `(.L_x_82) ;  /* 0xffffffc800407947 */ /* 0x000fea000383ffff */
.L_x_37:
[----:B------:R-:W-:Y:S02]  /*5270*/  MOV R8, UR13 ;  /* 0x0000000d00087c02 */ /* 0x000fe40008000f00 */
[----:B------:R-:W-:Y:S02]  /*5280*/  MOV R9, UR13 ;  /* 0x0000000d00097c02 */ /* 0x000fe40008000f00 */
[----:B------:R-:W-:-:S07]  /*5290*/  MOV R0, UR12 ;  /* 0x0000000c00007c02 */ /* 0x000fce0008000f00 */
.L_x_83:
[----:B--2---:R2:W4:Y:S02]  /*52a0*/  SYNCS.PHASECHK.TRANS64.TRYWAIT P0, [R0+URZ+0x48], R9 ;  /* 0x00004809000075a7 */ /* 0x00452400080011ff */
[----:B----4-:R-:W-:Y:S05]  /*52b0*/  @!P0 NANOSLEEP.SYNCS 0x989680 ;  /* 0x009896800000895d */ /* 0x010fea0003900000 */
[----:B------:R-:W4:Y:S02]  /*52c0*/  @!P0 SYNCS.PHASECHK.TRANS64 P0, [R0+URZ+0x48], R9 ;  /* 0x00004809000085a7 */ /* 0x000f2400080010ff */
[----:B----4-:R-:W-:Y:S05]  /*52d0*/  @!P0 BRA `(.L_x_83) ;  /* 0xfffffffc00f08947 */ /* 0x010fea000383ffff */
[----:B------:R-:W-:Y:S05]  /*52e0*/  BRA `(.L_x_36) ;  /* 0xffffffcc006c7947 */ /* 0x000fea000383ffff */
.L_x_39:
[----:B------:R-:W-:Y:S02]  /*52f0*/  MOV R8, UR25 ;  /* 0x0000001900087c02 */ /* 0x000fe40008000f00 */
[----:B------:R-:W-:Y:S02]  /*5300*/  MOV R9, UR25 ;  /* 0x0000001900097c02 */ /* 0x000fe40008000f00 */
[----:B------:R-:W-:Y:S07]  /*5310*/  MOV R0, UR13 ;  /* 0x0000000d00007c02 */ /* 0x000fee0008000f00 */
.L_x_84:
[----:B--2---:R2:W4:Y:S02]  /*5320*/  SYNCS.PHASECHK.TRANS64.TRYWAIT P1, [R0+URZ], R9 ;  /* 0x00000009000075a7 */ /* 0x00452400080211ff */
[----:B----4-:R-:W-:Y:S05]  /*5330*/  @!P1 NANOSLEEP.SYNCS 0x989680 ;  /* 0x009896800000995d */ /* 0x010fea0003900000 */
[----:B------:R-:W4:Y:S02]  /*5340*/  @!P1 SYNCS.PHASECHK.TRANS64 P1, [R0+URZ], R9 ;  /* 0x00000009000095a7 */ /* 0x000f2400080210ff */
[----:B----4-:R-:W-:Y:S05]  /*5350*/  @!P1 BRA `(.L_x_84) ;  /* 0xfffffffc00f09947 */ /* 0x010fea000383ffff */
[----:B------:R-:W-:Y:S05]  /*5360*/  BRA `(.L_x_38) ;  /* 0xffffffcc00d07947 */ /* 0x000fea000383ffff */
.L_x_41:
[-C--:B------:R-:W-:Y:S02]  /*5370*/  MOV R8, R4.reuse ;  /* 0x0000000400087202 */ /* 0x080fe40000000f00 */
[----:B------:R-:W-:-:S07]  /*5380*/  MOV R9, R4 ;  /* 0x0000000400097202 */ /* 0x000fce0000000f00 */
.L_x_85:
[----:B----4-:R4:W3:Y:S02]  /*5390*/  SYNCS.PHASECHK.TRANS64.TRYWAIT P0, [R3+URZ+0x50], R9 ;  /* 0x00005009030075a7 */ /* 0x0108e400080011ff */
[----:B---3--:R-:W-:Y:S05]  /*53a0*/  @!P0 NANOSLEEP.SYNCS 0x989680 ;  /* 0x009896800000895d */ /* 0x008fea0003900000 */
[----:B------:R-:W3:Y:S02]  /*53b0*/  @!P0 SYNCS.PHASECHK.TRANS64 P0, [R3+URZ+0x50], R9 ;  /* 0x00005009030085a7 */ /* 0x000ee400080010ff */
[----:B---3--:R-:W-:Y:S05]  /*53c0*/  @!P0 BRA `(.L_x_85) ;  /* 0xfffffffc00f08947 */ /* 0x008fea000383ffff */
[----:B------:R-:W-:Y:S05]  /*53d0*/  BRA `(.L_x_86) ;  /* 0xffffffd000347947 */ /* 0x000fea000383ffff */
.L_x_43:
[----:B------:R-:W-:Y:S02]  /*53e0*/  MOV R2, UR35 ;  /* 0x0000002300027c02 */ /* 0x000fe40008000f00 */
[----:B----4-:R-:W-:Y:S02]  /*53f0*/  MOV R3, UR35 ;  /* 0x0000002300037c02 */ /* 0x010fe40008000f00 */
[----:B------:R-:W-:-:S07]  /*5400*/  MOV R0, UR12 ;  /* 0x0000000c00007c02 */ /* 0x000fce0008000f00 */
.L_x_87:
[----:B--2---:R2:W4:Y:S02]  /*5410*/  SYNCS.PHASECHK.TRANS64.TRYWAIT P0, [R0+URZ+0x48], R3 ;  /* 0x00004803000075a7 */ /* 0x00452400080011ff */
[----:B----4-:R-:W-:Y:S05]  /*5420*/  @!P0 NANOSLEEP.SYNCS 0x989680 ;  /* 0x009896800000895d */ /* 0x010fea0003900000 */
[----:B------:R-:W4:Y:S02]  /*5430*/  @!P0 SYNCS.PHASECHK.TRANS64 P0, [R0+URZ+0x48], R3 ;  /* 0x00004803000085a7 */ /* 0x000f2400080010ff */
[----:B----4-:R-:W-:Y:S05]  /*5440*/  @!P0 BRA `(.L_x_87) ;  /* 0xfffffffc00f08947 */ /* 0x010fea000383ffff */
[----:B------:R-:W-:Y:S05]  /*5450*/  BRA `(.L_x_33) ;  /* 0xffffffd0005c7947 */ /* 0x000fea000383ffff */
.L_x_49:
[----:B-1----:R1:W2:Y:S02]  /*5460*/  SYNCS.PHASECHK.TRANS64.TRYWAIT P0, [R3+URZ+0x50], RZ ;  /* 0x000050ff030075a7 */ /* 0x0022a400080011ff */
[----:B--2---:R-:W-:Y:S05]  /*5470*/  @!P0 NANOSLEEP.SYNCS 0x989680 ;  /* 0x009896800000895d */ /* 0x004fea0003900000 */
[----:B------:R-:W2:Y:S02]  /*5480*/  @!P0 SYNCS.PHASECHK.TRANS64 P0, [R3+URZ+0x50], RZ ;  /* 0x000050ff030085a7 */ /* 0x000ea400080010ff */
[----:B--2---:R-:W-:Y:S05]  /*5490*/  @!P0 BRA `(.L_x_49) ;  /* 0xfffffffc00f08947 */ /* 0x004fea000383ffff */
[----:B------:R-:W-:Y:S05]  /*54a0*/  BRA `(.L_x_88) ;  /* 0xffffffd400307947 */ /* 0x000fea000383ffff */
.L_x_51:
[----:B------:R-:W-:-:S07]  /*54b0*/  MOV R5, R4 ;  /* 0x0000000400057202 */ /* 0x000fce0000000f00 */
.L_x_89:
[----:B-1----:R1:W2:Y:S02]  /*54c0*/  SYNCS.PHASECHK.TRANS64.TRYWAIT P0, [R3+URZ+0x40], R5 ;  /* 0x00004005030075a7 */ /* 0x0022a400080011ff */
[----:B--2---:R-:W-:Y:S05]  /*54d0*/  @!P0 NANOSLEEP.SYNCS 0x989680 ;  /* 0x009896800000895d */ /* 0x004fea0003900000 */
[----:B------:R-:W2:Y:S02]  /*54e0*/  @!P0 SYNCS.PHASECHK.TRANS64 P0, [R3+URZ+0x40], R5 ;  /* 0x00004005030085a7 */ /* 0x000ea400080010ff */
[----:B--2---:R-:W-:Y:S05]  /*54f0*/  @!P0 BRA `(.L_x_89) ;  /* 0xfffffffc00f08947 */ /* 0x004fea000383ffff */
[----:B------:R-:W-:Y:S05]  /*5500*/  BRA `(.L_x_90) ;  /* 0xffffffd4008c7947 */ /* 0x000fea000383ffff */
.L_x_60:
[----:B------:R-:W-:-:S07]  /*5510*/  MOV R7, R6 ;  /* 0x0000000600077202 */ /* 0x000fce0000000f00 */
.L_x_91:
[----:B-1----:R1:W3:Y:S02]  /*5520*/  SYNCS.PHASECHK.TRANS64.TRYWAIT P1, [R5+URZ+0x50], R7 ;  /* 0x00005007050075a7 */ /* 0x0022e400080211ff */
[----:B---3--:R-:W-:Y:S05]  /*5530*/  @!P1 NANOSLEEP.SYNCS 0x989680 ;  /* 0x009896800000995d */ /* 0x008fea0003900000 */
[----:B------:R-:W3:Y:S02]  /*5540*/  @!P1 SYNCS.PHASECHK.TRANS64 P1, [R5+URZ+0x50], R7 ;  /* 0x00005007050095a7 */ /* 0x000ee400080210ff */
[----:B---3--:R-:W-:Y:S05]  /*5550*/  @!P1 BRA `(.L_x_91) ;  /* 0xfffffffc00f09947 */ /* 0x008fea000383ffff */
[----:B------:R-:W-:Y:S05]  /*5560*/  BRA `(.L_x_92) ;  /* 0xfffffff4002c7947 */ /* 0x000fea000383ffff */
        .weak           $__internal_0_$__cuda_sm10x_tcgen05_guardrail_trap_col_being_dealloced_not_returned_by_alloc
        .type           $__internal_0_$__cuda_sm10x_tcgen05_guardrail_trap_col_being_dealloced_not_returned_by_alloc,@function
        .size           $__internal_0_$__cuda_sm10x_tcgen05_guardrail_trap_col_being_dealloced_not_returned_by_alloc,($__internal_1_$__cuda_sm10x_tcgen05_guardrail_trap_phase_invalid_during_alloc - $__internal_0_$__cuda_sm10x_tcgen05_guardrail_trap_col_being_dealloced_not_returned_by_alloc)
$__internal_0_$__cuda_sm10x_tcgen05_guardrail_trap_col_being_dealloced_not_returned_by_alloc:
[----:B------:R-:W-:Y:S05]  /*5570*/  BPT.TRAP 0x1 ;  /* 0x000000040000795c */ /* 0x000fea0000300000 */
[----:B------:R-:W-:-:S04]  /*5580*/  HFMA2 R3, -RZ, RZ, 0, 0 ;  /* 0x00000000ff037431 */ /* 0x000fc800000001ff */
[----:B------:R-:W-:Y:S05]  /*5590*/  RET.REL.NODEC R2 `(kernel_cutlass_kernel_cudnngrouped_gemmgrouped_gemm_swiglugrouped_gemm_swiglu_quantBlockScaledContiguousGroupedGemmKernel_object_at__TiledMMA_ThrLayoutVMNK11110000_PermutationMNK____MMAAt_0) ;  /* 0xffffffa802987950 */ /* 0x000fea0003c3ffff */
        .weak           $__internal_1_$__cuda_sm10x_tcgen05_guardrail_trap_phase_invalid_during_alloc
        .type           $__internal_1_$__cuda_sm10x_tcgen05_guardrail_trap_phase_invalid_during_alloc,@function
        .size           $__internal_1_$__cuda_sm10x_tcgen05_guardrail_trap_phase_invalid_during_alloc,($__internal_2_$__cuda_sm10x_tcgen05_guardrail_trap_unallocated_columns_being_dealloced - $__internal_1_$__cuda_sm10x_tcgen05_guardrail_trap_phase_invalid_during_alloc)
$__internal_1_$__cuda_sm10x_tcgen05_guardrail_trap_phase_invalid_during_alloc:
[----:B------:R-:W-:Y:S05]  /*55a0*/  BPT.TRAP 0x1 ;  /* 0x000000040000795c */ /* 0x000fea0000300000 */
[----:B------:R-:W-:-:S04]  /*55b0*/  MOV R3, 0x0 ;  /* 0x0000000000037802 */ /* 0x000fc80000000f00 */
[----:B------:R-:W-:Y:S05]  /*55c0*/  RET.REL.NODEC R2 `(kernel_cutlass_kernel_cudnngrouped_gemmgrouped_gemm_swiglugrouped_gemm_swiglu_quantBlockScaledContiguousGroupedGemmKernel_object_at__TiledMMA_ThrLayoutVMNK11110000_PermutationMNK____MMAAt_0) ;  /* 0xffffffa8028c7950 */ /* 0x000fea0003c3ffff */
        .weak           $__internal_2_$__cuda_sm10x_tcgen05_guardrail_trap_unallocated_columns_being_dealloced
        .type           $__internal_2_$__cuda_sm10x_tcgen05_guardrail_trap_unallocated_columns_being_dealloced,@function
        .size           $__internal_2_$__cuda_sm10x_tcgen05_guardrail_trap_unallocated_columns_being_dealloced,(.L_x_96 - $__internal_2_$__cuda_sm10x_tcgen05_guardrail_trap_unallocated_columns_being_dealloced)
$__internal_2_$__cuda_sm10x_tcgen05_guardrail_trap_unallocated_columns_being_dealloced:
[----:B------:R-:W-:Y:S05]  /*55d0*/  BPT.TRAP 0x1 ;  /* 0x000000040000795c */ /* 0x000fea0000300000 */
[----:B------:R-:W-:-:S04]  /*55e0*/  HFMA2 R3, -RZ, RZ, 0, 0 ;  /* 0x00000000ff037431 */ /* 0x000fc800000001ff */
[----:B------:R-:W-:Y:S05]  /*55f0*/  RET.REL.NODEC R2 `(kernel_cutlass_kernel_cudnngrouped_gemmgrouped_gemm_swiglugrouped_gemm_swiglu_quantBlockScaledContiguousGroupedGemmKernel_object_at__TiledMMA_ThrLayoutVMNK11110000_PermutationMNK____MMAAt_0) ;  /* 0xffffffa802807950 */ /* 0x000fea0003c3ffff */
.L_x_93:
[----:B------:R-:W-:-:S00]  /*5600*/  BRA `(.L_x_93) ;  /* 0xfffffffc00fc7947 */ /* 0x000fc0000383ffff */
[----:B------:R-:W-:-:S00]  /*5610*/  NOP ;  /* 0x0000000000007918 */ /* 0x000fc00000000000 */
        /* <DEDUP_REMOVED lines=14> */
.L_x_96:


//--------------------- .nv.shared.kernel_cutlass_kernel_cudnngrouped_gemmgrouped_gemm_swiglugrouped_gemm_swiglu_quantBlockScaledContiguousGroupedGemmKernel_object_at__TiledMMA_ThrLayoutVMNK11110000_PermutationMNK____MMAAt_0 --------------------------
	.section	.nv.shared.kernel_cutlass_kernel_cudnngrouped_gemmgrouped_gemm_swiglugrouped_gemm_swiglu_quantBlockScaledContiguousGroupedGemmKernel_object_at__TiledMMA_ThrLayoutVMNK11110000_PermutationMNK____MMAAt_0,"aw",@nobits
	.sectionflags	@""
	.align	1024
	.zero		1024


//--------------------- .nv.shared.reserved.0     --------------------------
	.section	.nv.shared.reserved.0,"aw",@nobits
	.align	8
	.weak		__nv_reservedSMEM_offset_0_alias
	.size		__nv_reservedSMEM_offset_0_alias, 0, 64
	.other		__nv_reservedSMEM_offset_0_alias,@"STO_CUDA_RESERVED_SHARED STV_DEFAULT"
__nv_reservedSMEM_offset_0_alias:
	.zero		0
.nv.shared.reserved.0:
	.zero		64
	.weak		__nv_reservedSMEM_allocation_phase
	.type		__nv_reservedSMEM_allocation_phase,@object
	.size		__nv_reservedSMEM_allocation_phase,(.L_0 - __nv_reservedSMEM_allocation_phase)
__nv_reservedSMEM_allocation_phase:
	.zero		1
.L_0:
	.zero		7
	.weak		__nv_reservedSMEM_devtool_atexit_pc
	.type		__nv_reservedSMEM_devtool_atexit_pc,@object
	.size		__nv_reservedSMEM_devtool_atexit_pc,(__nv_reservedSMEM_allocation_mask - __nv_reservedSMEM_devtool_atexit_pc)
__nv_reservedSMEM_devtool_atexit_pc:
	.zero		8
	.weak		__nv_reservedSMEM_allocation_mask
	.type		__nv_reservedSMEM_allocation_mask,@object
	.size		__nv_reservedSMEM_allocation_mask,(.L_2 - __nv_reservedSMEM_allocation_mask)
__nv_reservedSMEM_allocation_mask:
	.zero		4
.L_2:


//--------------------- .nv.constant0.kernel_cutlass_kernel_cudnngrouped_gemmgrouped_gemm_swiglugrouped_gemm_swiglu_quantBlockScaledContiguousGroupedGemmKernel_object_at__TiledMMA_ThrLayoutVMNK11110000_PermutationMNK____MMAAt_0 --------------------------
	.section	.nv.constant0.kernel_cutlass_kernel_cudnngrouped_gemmgrouped_gemm_swiglugrouped_gemm_swiglu_quantBlockScaledContiguousGroupedGemmKernel_object_at__TiledMMA_ThrLayoutVMNK11110000_PermutationMNK____MMAAt_0,"a",@progbits
	.sectionflags	@""
	.align	4
.nv.constant0.kernel_cutlass_kernel_cudnngrouped_gemmgrouped_gemm_swiglugrouped_gemm_swiglu_quantBlockScaledContiguousGroupedGemmKernel_object_at__TiledMMA_ThrLayoutVMNK11110000_PermutationMNK____MMAAt_0:
	.zero		1924


//--------------------- SYMBOLS --------------------------

	.type		.nv.reservedSmem.offset0,@object
	.size		.nv.reservedSmem.offset0,0x4
	.type		.nv.reservedSmem.cap,@object
	.size		.nv.reservedSmem.cap,0x4
